//
// Generated by NVIDIA NVVM Compiler
//
// Compiler Build ID: CL-36424714
// Cuda compilation tools, release 13.0, V13.0.88
// Based on NVVM 20.0.0
//

.version 9.0
.target sm_100
.address_size 64

	// .globl	_Z8tiled_MMPKfS0_Pfiii
.extern .func __assertfail
(
	.param .b64 __assertfail_param_0,
	.param .b64 __assertfail_param_1,
	.param .b32 __assertfail_param_2,
	.param .b64 __assertfail_param_3,
	.param .b64 __assertfail_param_4
)
;
.global .align 1 .b8 __unnamed_1[61] = {118, 111, 105, 100, 32, 109, 97, 116, 77, 117, 108, 95, 115, 104, 97, 114, 101, 100, 40, 102, 108, 111, 97, 116, 32, 42, 44, 32, 102, 108, 111, 97, 116, 32, 42, 44, 32, 102, 108, 111, 97, 116, 32, 42, 44, 32, 105, 110, 116, 44, 32, 105, 110, 116, 44, 32, 105, 110, 116, 41};
// _ZZ13matMul_sharedPfS_S_iiiE4ds_A has been demoted
// _ZZ13matMul_sharedPfS_S_iiiE4ds_B has been demoted
.global .align 1 .b8 $str[53] = {98, 108, 111, 99, 107, 68, 105, 109, 46, 120, 32, 61, 61, 32, 84, 73, 76, 69, 95, 87, 73, 68, 84, 72, 32, 38, 38, 32, 98, 108, 111, 99, 107, 68, 105, 109, 46, 121, 32, 61, 61, 32, 84, 73, 76, 69, 95, 87, 73, 68, 84, 72};
.global .align 1 .b8 $str$1[27] = {47, 116, 109, 112, 47, 115, 97, 115, 115, 95, 99, 117, 95, 101, 111, 51, 115, 48, 114, 117, 101, 47, 107, 46, 99, 117};

.visible .entry _Z8tiled_MMPKfS0_Pfiii(
	.param .u64 .ptr .align 1 _Z8tiled_MMPKfS0_Pfiii_param_0,
	.param .u64 .ptr .align 1 _Z8tiled_MMPKfS0_Pfiii_param_1,
	.param .u64 .ptr .align 1 _Z8tiled_MMPKfS0_Pfiii_param_2,
	.param .u32 _Z8tiled_MMPKfS0_Pfiii_param_3,
	.param .u32 _Z8tiled_MMPKfS0_Pfiii_param_4,
	.param .u32 _Z8tiled_MMPKfS0_Pfiii_param_5
)
{
	.reg .pred 	%p<13>;
	.reg .b32 	%r<41>;
	.reg .b32 	%f<68>;
	.reg .b64 	%rd<53>;

	ld.param.u64 	%rd7, [_Z8tiled_MMPKfS0_Pfiii_param_0];
	ld.param.u64 	%rd8, [_Z8tiled_MMPKfS0_Pfiii_param_1];
	ld.param.u64 	%rd6, [_Z8tiled_MMPKfS0_Pfiii_param_2];
	ld.param.u32 	%r18, [_Z8tiled_MMPKfS0_Pfiii_param_3];
	ld.param.u32 	%r20, [_Z8tiled_MMPKfS0_Pfiii_param_4];
	ld.param.u32 	%r19, [_Z8tiled_MMPKfS0_Pfiii_param_5];
	cvta.to.global.u64 	%rd1, %rd8;
	cvta.to.global.u64 	%rd2, %rd7;
	mov.u32 	%r21, %ctaid.y;
	mov.u32 	%r22, %ntid.y;
	mov.u32 	%r23, %tid.y;
	mad.lo.s32 	%r1, %r21, %r22, %r23;
	mov.u32 	%r24, %ctaid.x;
	mov.u32 	%r25, %ntid.x;
	mov.u32 	%r26, %tid.x;
	mad.lo.s32 	%r2, %r24, %r25, %r26;
	setp.ge.s32 	%p1, %r1, %r20;
	setp.ge.s32 	%p2, %r2, %r19;
	or.pred  	%p3, %p1, %p2;
	@%p3 bra 	$L__BB0_14;
	setp.lt.s32 	%p4, %r18, 1;
	mov.f32 	%f67, 0f00000000;
	@%p4 bra 	$L__BB0_13;
	mul.lo.s32 	%r3, %r18, %r1;
	and.b32  	%r4, %r18, 7;
	setp.lt.u32 	%p5, %r18, 8;
	mov.f32 	%f67, 0f00000000;
	mov.b32 	%r39, 0;
	@%p5 bra 	$L__BB0_5;
	and.b32  	%r39, %r18, 2147483640;
	neg.s32 	%r37, %r39;
	shl.b32 	%r7, %r19, 3;
	mul.wide.u32 	%rd9, %r3, 4;
	add.s64 	%rd10, %rd9, %rd2;
	add.s64 	%rd52, %rd10, 16;
	mov.f32 	%f67, 0f00000000;
	mul.wide.s32 	%rd13, %r19, 4;
	mov.u32 	%r36, %r2;
$L__BB0_4:
	.pragma "nounroll";
	ld.global.f32 	%f17, [%rd52+-16];
	mul.wide.s32 	%rd11, %r36, 4;
	add.s64 	%rd12, %rd1, %rd11;
	ld.global.f32 	%f18, [%rd12];
	fma.rn.f32 	%f19, %f17, %f18, %f67;
	ld.global.f32 	%f20, [%rd52+-12];
	add.s64 	%rd14, %rd12, %rd13;
	ld.global.f32 	%f21, [%rd14];
	fma.rn.f32 	%f22, %f20, %f21, %f19;
	ld.global.f32 	%f23, [%rd52+-8];
	add.s64 	%rd15, %rd14, %rd13;
	ld.global.f32 	%f24, [%rd15];
	fma.rn.f32 	%f25, %f23, %f24, %f22;
	ld.global.f32 	%f26, [%rd52+-4];
	add.s64 	%rd16, %rd15, %rd13;
	ld.global.f32 	%f27, [%rd16];
	fma.rn.f32 	%f28, %f26, %f27, %f25;
	ld.global.f32 	%f29, [%rd52];
	add.s64 	%rd17, %rd16, %rd13;
	ld.global.f32 	%f30, [%rd17];
	fma.rn.f32 	%f31, %f29, %f30, %f28;
	ld.global.f32 	%f32, [%rd52+4];
	add.s64 	%rd18, %rd17, %rd13;
	ld.global.f32 	%f33, [%rd18];
	fma.rn.f32 	%f34, %f32, %f33, %f31;
	ld.global.f32 	%f35, [%rd52+8];
	add.s64 	%rd19, %rd18, %rd13;
	ld.global.f32 	%f36, [%rd19];
	fma.rn.f32 	%f37, %f35, %f36, %f34;
	ld.global.f32 	%f38, [%rd52+12];
	add.s64 	%rd20, %rd19, %rd13;
	ld.global.f32 	%f39, [%rd20];
	fma.rn.f32 	%f67, %f38, %f39, %f37;
	add.s32 	%r37, %r37, 8;
	add.s32 	%r36, %r36, %r7;
	add.s64 	%rd52, %rd52, 32;
	setp.ne.s32 	%p6, %r37, 0;
	@%p6 bra 	$L__BB0_4;
$L__BB0_5:
	setp.eq.s32 	%p7, %r4, 0;
	@%p7 bra 	$L__BB0_13;
	and.b32  	%r13, %r18, 3;
	setp.lt.u32 	%p8, %r4, 4;
	@%p8 bra 	$L__BB0_8;
	add.s32 	%r28, %r39, %r3;
	mul.wide.u32 	%rd21, %r28, 4;
	add.s64 	%rd22, %rd2, %rd21;
	ld.global.f32 	%f41, [%rd22];
	mad.lo.s32 	%r29, %r39, %r19, %r2;
	mul.wide.s32 	%rd23, %r29, 4;
	add.s64 	%rd24, %rd1, %rd23;
	ld.global.f32 	%f42, [%rd24];
	fma.rn.f32 	%f43, %f41, %f42, %f67;
	cvt.u64.u32 	%rd25, %r3;
	cvt.u64.u32 	%rd26, %r39;
	add.s64 	%rd27, %rd26, %rd25;
	shl.b64 	%rd28, %rd27, 2;
	add.s64 	%rd29, %rd2, %rd28;
	ld.global.f32 	%f44, [%rd29+4];
	mul.wide.s32 	%rd30, %r19, 4;
	add.s64 	%rd31, %rd24, %rd30;
	ld.global.f32 	%f45, [%rd31];
	fma.rn.f32 	%f46, %f44, %f45, %f43;
	ld.global.f32 	%f47, [%rd29+8];
	add.s64 	%rd32, %rd31, %rd30;
	ld.global.f32 	%f48, [%rd32];
	fma.rn.f32 	%f49, %f47, %f48, %f46;
	ld.global.f32 	%f50, [%rd29+12];
	add.s64 	%rd33, %rd32, %rd30;
	ld.global.f32 	%f51, [%rd33];
	fma.rn.f32 	%f67, %f50, %f51, %f49;
	add.s32 	%r39, %r39, 4;
$L__BB0_8:
	setp.eq.s32 	%p9, %r13, 0;
	@%p9 bra 	$L__BB0_13;
	setp.eq.s32 	%p10, %r13, 1;
	@%p10 bra 	$L__BB0_11;
	add.s32 	%r30, %r39, %r3;
	mul.wide.u32 	%rd34, %r30, 4;
	add.s64 	%rd35, %rd2, %rd34;
	ld.global.f32 	%f53, [%rd35];
	mad.lo.s32 	%r31, %r39, %r19, %r2;
	mul.wide.s32 	%rd36, %r31, 4;
	add.s64 	%rd37, %rd1, %rd36;
	ld.global.f32 	%f54, [%rd37];
	fma.rn.f32 	%f55, %f53, %f54, %f67;
	cvt.u64.u32 	%rd38, %r3;
	cvt.u64.u32 	%rd39, %r39;
	add.s64 	%rd40, %rd39, %rd38;
	shl.b64 	%rd41, %rd40, 2;
	add.s64 	%rd42, %rd2, %rd41;
	ld.global.f32 	%f56, [%rd42+4];
	mul.wide.s32 	%rd43, %r19, 4;
	add.s64 	%rd44, %rd37, %rd43;
	ld.global.f32 	%f57, [%rd44];
	fma.rn.f32 	%f67, %f56, %f57, %f55;
	add.s32 	%r39, %r39, 2;
$L__BB0_11:
	and.b32  	%r32, %r18, 1;
	setp.eq.b32 	%p11, %r32, 1;
	not.pred 	%p12, %p11;
	@%p12 bra 	$L__BB0_13;
	add.s32 	%r33, %r39, %r3;
	mul.wide.u32 	%rd45, %r33, 4;
	add.s64 	%rd46, %rd2, %rd45;
	ld.global.f32 	%f58, [%rd46];
	mad.lo.s32 	%r34, %r39, %r19, %r2;
	mul.wide.s32 	%rd47, %r34, 4;
	add.s64 	%rd48, %rd1, %rd47;
	ld.global.f32 	%f59, [%rd48];
	fma.rn.f32 	%f67, %f58, %f59, %f67;
$L__BB0_13:
	mad.lo.s32 	%r35, %r19, %r1, %r2;
	cvta.to.global.u64 	%rd49, %rd6;
	mul.wide.s32 	%rd50, %r35, 4;
	add.s64 	%rd51, %rd49, %rd50;
	st.global.f32 	[%rd51], %f67;
$L__BB0_14:
	ret;

}
	// .globl	_Z13matMul_sharedPfS_S_iii
.visible .entry _Z13matMul_sharedPfS_S_iii(
	.param .u64 .ptr .align 1 _Z13matMul_sharedPfS_S_iii_param_0,
	.param .u64 .ptr .align 1 _Z13matMul_sharedPfS_S_iii_param_1,
	.param .u64 .ptr .align 1 _Z13matMul_sharedPfS_S_iii_param_2,
	.param .u32 _Z13matMul_sharedPfS_S_iii_param_3,
	.param .u32 _Z13matMul_sharedPfS_S_iii_param_4,
	.param .u32 _Z13matMul_sharedPfS_S_iii_param_5
)
{
	.reg .pred 	%p<29>;
	.reg .b32 	%r<99>;
	.reg .b32 	%f<233>;
	.reg .b64 	%rd<57>;
	// demoted variable
	.shared .align 4 .b8 _ZZ13matMul_sharedPfS_S_iiiE4ds_A[4096];
	// demoted variable
	.shared .align 4 .b8 _ZZ13matMul_sharedPfS_S_iiiE4ds_B[4096];
	ld.param.u64 	%rd4, [_Z13matMul_sharedPfS_S_iii_param_0];
	ld.param.u64 	%rd5, [_Z13matMul_sharedPfS_S_iii_param_1];
	ld.param.u64 	%rd6, [_Z13matMul_sharedPfS_S_iii_param_2];
	ld.param.u32 	%r42, [_Z13matMul_sharedPfS_S_iii_param_3];
	ld.param.u32 	%r43, [_Z13matMul_sharedPfS_S_iii_param_4];
	ld.param.u32 	%r44, [_Z13matMul_sharedPfS_S_iii_param_5];
	cvta.to.global.u64 	%rd1, %rd5;
	cvta.to.global.u64 	%rd2, %rd4;
	cvta.to.global.u64 	%rd3, %rd6;
	mov.u32 	%r45, %ntid.x;
	setp.eq.s32 	%p1, %r45, 32;
	mov.u32 	%r46, %ntid.y;
	setp.eq.s32 	%p2, %r46, 32;
	and.pred  	%p3, %p1, %p2;
	@%p3 bra 	$L__BB1_2;
	mov.u64 	%rd7, $str;
	cvta.global.u64 	%rd8, %rd7;
	mov.u64 	%rd9, $str$1;
	cvta.global.u64 	%rd10, %rd9;
	mov.u64 	%rd11, __unnamed_1;
	cvta.global.u64 	%rd12, %rd11;
	{ // callseq 0, 0
	.param .b64 param0;
	st.param.b64 	[param0], %rd8;
	.param .b64 param1;
	st.param.b64 	[param1], %rd10;
	.param .b32 param2;
	st.param.b32 	[param2], 120;
	.param .b64 param3;
	st.param.b64 	[param3], %rd12;
	.param .b64 param4;
	st.param.b64 	[param4], 1;
	call.uni 
	__assertfail, 
	(
	param0, 
	param1, 
	param2, 
	param3, 
	param4
	);
	} // callseq 0
$L__BB1_2:
	mov.u32 	%r1, %tid.x;
	mov.u32 	%r2, %tid.y;
	mov.u32 	%r47, %ctaid.y;
	shl.b32 	%r48, %r47, 5;
	add.s32 	%r3, %r48, %r2;
	mov.u32 	%r49, %ctaid.x;
	shl.b32 	%r50, %r49, 5;
	add.s32 	%r4, %r50, %r1;
	setp.eq.s32 	%p4, %r42, %r43;
	selp.u32 	%r51, 1, 0, %p4;
	setp.eq.s32 	%p5, %r44, %r51;
	@%p5 bra 	$L__BB1_26;
	cvt.rn.f32.s32 	%f26, %r43;
	mul.f32 	%f27, %f26, 0f3D000000;
	cvt.rpi.f32.f32 	%f1, %f27;
	setp.leu.f32 	%p6, %f1, 0f00000000;
	mov.f32 	%f231, 0f00000000;
	@%p6 bra 	$L__BB1_24;
	shl.b32 	%r53, %r2, 7;
	mov.u32 	%r54, _ZZ13matMul_sharedPfS_S_iiiE4ds_A;
	add.s32 	%r5, %r54, %r53;
	mul.lo.s32 	%r6, %r43, %r3;
	shl.b32 	%r55, %r1, 2;
	mov.u32 	%r56, _ZZ13matMul_sharedPfS_S_iiiE4ds_B;
	add.s32 	%r7, %r56, %r55;
	add.s32 	%r57, %r43, -1;
	min.u32 	%r58, %r57, 31;
	add.s32 	%r59, %r58, 1;
	and.b32  	%r8, %r59, 15;
	and.b32  	%r9, %r59, 7;
	and.b32  	%r10, %r59, 48;
	and.b32  	%r11, %r59, 3;
	neg.s32 	%r12, %r10;
	add.s32 	%r13, %r5, 32;
	add.s32 	%r14, %r7, 1024;
	mov.f32 	%f231, 0f00000000;
	mov.b32 	%r92, 0;
$L__BB1_5:
	setp.ge.s32 	%p7, %r3, %r42;
	shl.b32 	%r25, %r92, 5;
	add.s32 	%r60, %r25, %r1;
	setp.ge.s32 	%p8, %r60, %r43;
	mov.f32 	%f222, 0f00000000;
	or.pred  	%p9, %p7, %p8;
	@%p9 bra 	$L__BB1_7;
	add.s32 	%r61, %r60, %r6;
	mul.wide.s32 	%rd13, %r61, 4;
	add.s64 	%rd14, %rd2, %rd13;
	ld.global.f32 	%f222, [%rd14];
$L__BB1_7:
	setp.ge.s32 	%p10, %r4, %r44;
	shl.b32 	%r62, %r1, 2;
	add.s32 	%r63, %r5, %r62;
	st.shared.f32 	[%r63], %f222;
	add.s32 	%r27, %r25, %r2;
	setp.ge.s32 	%p11, %r27, %r43;
	mov.f32 	%f223, 0f00000000;
	or.pred  	%p12, %p10, %p11;
	@%p12 bra 	$L__BB1_9;
	mad.lo.s32 	%r64, %r27, %r44, %r4;
	mul.wide.s32 	%rd15, %r64, 4;
	add.s64 	%rd16, %rd1, %rd15;
	ld.global.f32 	%f223, [%rd16];
$L__BB1_9:
	setp.lt.s32 	%p13, %r43, 1;
	shl.b32 	%r65, %r2, 7;
	mov.u32 	%r66, _ZZ13matMul_sharedPfS_S_iiiE4ds_B;
	add.s32 	%r67, %r66, %r65;
	add.s32 	%r69, %r67, %r62;
	st.shared.f32 	[%r69], %f223;
	bar.sync 	0;
	@%p13 bra 	$L__BB1_23;
	setp.lt.u32 	%p14, %r43, 16;
	mov.b32 	%r97, 0;
	@%p14 bra 	$L__BB1_13;
	mov.u32 	%r93, %r14;
	mov.u32 	%r94, %r13;
	mov.u32 	%r95, %r12;
$L__BB1_12:
	.pragma "nounroll";
	ld.shared.f32 	%f32, [%r94+-32];
	ld.shared.f32 	%f33, [%r93+-1024];
	fma.rn.f32 	%f34, %f32, %f33, %f231;
	ld.shared.f32 	%f35, [%r94+-28];
	ld.shared.f32 	%f36, [%r93+-896];
	fma.rn.f32 	%f37, %f35, %f36, %f34;
	ld.shared.f32 	%f38, [%r94+-24];
	ld.shared.f32 	%f39, [%r93+-768];
	fma.rn.f32 	%f40, %f38, %f39, %f37;
	ld.shared.f32 	%f41, [%r94+-20];
	ld.shared.f32 	%f42, [%r93+-640];
	fma.rn.f32 	%f43, %f41, %f42, %f40;
	ld.shared.f32 	%f44, [%r94+-16];
	ld.shared.f32 	%f45, [%r93+-512];
	fma.rn.f32 	%f46, %f44, %f45, %f43;
	ld.shared.f32 	%f47, [%r94+-12];
	ld.shared.f32 	%f48, [%r93+-384];
	fma.rn.f32 	%f49, %f47, %f48, %f46;
	ld.shared.f32 	%f50, [%r94+-8];
	ld.shared.f32 	%f51, [%r93+-256];
	fma.rn.f32 	%f52, %f50, %f51, %f49;
	ld.shared.f32 	%f53, [%r94+-4];
	ld.shared.f32 	%f54, [%r93+-128];
	fma.rn.f32 	%f55, %f53, %f54, %f52;
	ld.shared.f32 	%f56, [%r94];
	ld.shared.f32 	%f57, [%r93];
	fma.rn.f32 	%f58, %f56, %f57, %f55;
	ld.shared.f32 	%f59, [%r94+4];
	ld.shared.f32 	%f60, [%r93+128];
	fma.rn.f32 	%f61, %f59, %f60, %f58;
	ld.shared.f32 	%f62, [%r94+8];
	ld.shared.f32 	%f63, [%r93+256];
	fma.rn.f32 	%f64, %f62, %f63, %f61;
	ld.shared.f32 	%f65, [%r94+12];
	ld.shared.f32 	%f66, [%r93+384];
	fma.rn.f32 	%f67, %f65, %f66, %f64;
	ld.shared.f32 	%f68, [%r94+16];
	ld.shared.f32 	%f69, [%r93+512];
	fma.rn.f32 	%f70, %f68, %f69, %f67;
	ld.shared.f32 	%f71, [%r94+20];
	ld.shared.f32 	%f72, [%r93+640];
	fma.rn.f32 	%f73, %f71, %f72, %f70;
	ld.shared.f32 	%f74, [%r94+24];
	ld.shared.f32 	%f75, [%r93+768];
	fma.rn.f32 	%f76, %f74, %f75, %f73;
	ld.shared.f32 	%f77, [%r94+28];
	ld.shared.f32 	%f78, [%r93+896];
	fma.rn.f32 	%f231, %f77, %f78, %f76;
	add.s32 	%r95, %r95, 16;
	add.s32 	%r94, %r94, 64;
	add.s32 	%r93, %r93, 2048;
	setp.ne.s32 	%p15, %r95, 0;
	mov.u32 	%r97, %r10;
	@%p15 bra 	$L__BB1_12;
$L__BB1_13:
	setp.eq.s32 	%p16, %r8, 0;
	@%p16 bra 	$L__BB1_23;
	add.s32 	%r71, %r8, -1;
	setp.lt.u32 	%p17, %r71, 7;
	@%p17 bra 	$L__BB1_16;
	shl.b32 	%r72, %r97, 2;
	add.s32 	%r73, %r5, %r72;
	ld.shared.f32 	%f80, [%r73];
	shl.b32 	%r74, %r97, 7;
	add.s32 	%r75, %r7, %r74;
	ld.shared.f32 	%f81, [%r75];
	fma.rn.f32 	%f82, %f80, %f81, %f231;
	ld.shared.f32 	%f83, [%r73+4];
	ld.shared.f32 	%f84, [%r75+128];
	fma.rn.f32 	%f85, %f83, %f84, %f82;
	ld.shared.f32 	%f86, [%r73+8];
	ld.shared.f32 	%f87, [%r75+256];
	fma.rn.f32 	%f88, %f86, %f87, %f85;
	ld.shared.f32 	%f89, [%r73+12];
	ld.shared.f32 	%f90, [%r75+384];
	fma.rn.f32 	%f91, %f89, %f90, %f88;
	ld.shared.f32 	%f92, [%r73+16];
	ld.shared.f32 	%f93, [%r75+512];
	fma.rn.f32 	%f94, %f92, %f93, %f91;
	ld.shared.f32 	%f95, [%r73+20];
	ld.shared.f32 	%f96, [%r75+640];
	fma.rn.f32 	%f97, %f95, %f96, %f94;
	ld.shared.f32 	%f98, [%r73+24];
	ld.shared.f32 	%f99, [%r75+768];
	fma.rn.f32 	%f100, %f98, %f99, %f97;
	ld.shared.f32 	%f101, [%r73+28];
	ld.shared.f32 	%f102, [%r75+896];
	fma.rn.f32 	%f231, %f101, %f102, %f100;
	add.s32 	%r97, %r97, 8;
$L__BB1_16:
	setp.eq.s32 	%p18, %r9, 0;
	@%p18 bra 	$L__BB1_23;
	add.s32 	%r76, %r9, -1;
	setp.lt.u32 	%p19, %r76, 3;
	@%p19 bra 	$L__BB1_19;
	shl.b32 	%r77, %r97, 2;
	add.s32 	%r78, %r5, %r77;
	ld.shared.f32 	%f104, [%r78];
	shl.b32 	%r79, %r97, 7;
	add.s32 	%r80, %r7, %r79;
	ld.shared.f32 	%f105, [%r80];
	fma.rn.f32 	%f106, %f104, %f105, %f231;
	ld.shared.f32 	%f107, [%r78+4];
	ld.shared.f32 	%f108, [%r80+128];
	fma.rn.f32 	%f109, %f107, %f108, %f106;
	ld.shared.f32 	%f110, [%r78+8];
	ld.shared.f32 	%f111, [%r80+256];
	fma.rn.f32 	%f112, %f110, %f111, %f109;
	ld.shared.f32 	%f113, [%r78+12];
	ld.shared.f32 	%f114, [%r80+384];
	fma.rn.f32 	%f231, %f113, %f114, %f112;
	add.s32 	%r97, %r97, 4;
$L__BB1_19:
	setp.eq.s32 	%p20, %r11, 0;
	@%p20 bra 	$L__BB1_23;
	setp.eq.s32 	%p21, %r11, 1;
	shl.b32 	%r81, %r97, 2;
	add.s32 	%r39, %r5, %r81;
	ld.shared.f32 	%f115, [%r39];
	shl.b32 	%r82, %r97, 7;
	add.s32 	%r40, %r7, %r82;
	ld.shared.f32 	%f116, [%r40];
	fma.rn.f32 	%f231, %f115, %f116, %f231;
	@%p21 bra 	$L__BB1_23;
	setp.eq.s32 	%p22, %r11, 2;
	ld.shared.f32 	%f117, [%r39+4];
	ld.shared.f32 	%f118, [%r40+128];
	fma.rn.f32 	%f231, %f117, %f118, %f231;
	@%p22 bra 	$L__BB1_23;
	ld.shared.f32 	%f119, [%r39+8];
	ld.shared.f32 	%f120, [%r40+256];
	fma.rn.f32 	%f231, %f119, %f120, %f231;
$L__BB1_23:
	bar.sync 	0;
	add.s32 	%r92, %r92, 1;
	cvt.rn.f32.u32 	%f121, %r92;
	setp.gt.f32 	%p23, %f1, %f121;
	@%p23 bra 	$L__BB1_5;
$L__BB1_24:
	setp.ge.s32 	%p24, %r3, %r42;
	setp.ge.s32 	%p25, %r4, %r44;
	or.pred  	%p26, %p24, %p25;
	@%p26 bra 	$L__BB1_30;
	mad.lo.s32 	%r83, %r44, %r3, %r4;
	mul.wide.s32 	%rd17, %r83, 4;
	add.s64 	%rd18, %rd3, %rd17;
	st.global.f32 	[%rd18], %f231;
	bra.uni 	$L__BB1_30;
$L__BB1_26:
	setp.lt.s32 	%p27, %r42, 32;
	mov.f32 	%f220, 0f00000000;
	@%p27 bra 	$L__BB1_29;
	mul.lo.s32 	%r90, %r42, %r3;
	shr.s32 	%r84, %r42, 31;
	shr.u32 	%r85, %r84, 27;
	add.s32 	%r86, %r42, %r85;
	shr.s32 	%r87, %r86, 5;
	neg.s32 	%r91, %r87;
	shl.b32 	%r17, %r42, 5;
	mov.f32 	%f220, 0f00000000;
	mul.wide.u32 	%rd23, %r42, 4;
	mov.u32 	%r89, %r4;
$L__BB1_28:
	mul.wide.u32 	%rd19, %r90, 4;
	add.s64 	%rd20, %rd2, %rd19;
	ld.global.f32 	%f124, [%rd20];
	mul.wide.s32 	%rd21, %r89, 4;
	add.s64 	%rd22, %rd1, %rd21;
	ld.global.f32 	%f125, [%rd22];
	fma.rn.f32 	%f126, %f124, %f125, %f220;
	ld.global.f32 	%f127, [%rd20+4];
	add.s64 	%rd24, %rd22, %rd23;
	ld.global.f32 	%f128, [%rd24];
	fma.rn.f32 	%f129, %f127, %f128, %f126;
	ld.global.f32 	%f130, [%rd20+8];
	add.s64 	%rd25, %rd24, %rd23;
	ld.global.f32 	%f131, [%rd25];
	fma.rn.f32 	%f132, %f130, %f131, %f129;
	ld.global.f32 	%f133, [%rd20+12];
	add.s64 	%rd26, %rd25, %rd23;
	ld.global.f32 	%f134, [%rd26];
	fma.rn.f32 	%f135, %f133, %f134, %f132;
	ld.global.f32 	%f136, [%rd20+16];
	add.s64 	%rd27, %rd26, %rd23;
	ld.global.f32 	%f137, [%rd27];
	fma.rn.f32 	%f138, %f136, %f137, %f135;
	ld.global.f32 	%f139, [%rd20+20];
	add.s64 	%rd28, %rd27, %rd23;
	ld.global.f32 	%f140, [%rd28];
	fma.rn.f32 	%f141, %f139, %f140, %f138;
	ld.global.f32 	%f142, [%rd20+24];
	add.s64 	%rd29, %rd28, %rd23;
	ld.global.f32 	%f143, [%rd29];
	fma.rn.f32 	%f144, %f142, %f143, %f141;
	ld.global.f32 	%f145, [%rd20+28];
	add.s64 	%rd30, %rd29, %rd23;
	ld.global.f32 	%f146, [%rd30];
	fma.rn.f32 	%f147, %f145, %f146, %f144;
	ld.global.f32 	%f148, [%rd20+32];
	add.s64 	%rd31, %rd30, %rd23;
	ld.global.f32 	%f149, [%rd31];
	fma.rn.f32 	%f150, %f148, %f149, %f147;
	ld.global.f32 	%f151, [%rd20+36];
	add.s64 	%rd32, %rd31, %rd23;
	ld.global.f32 	%f152, [%rd32];
	fma.rn.f32 	%f153, %f151, %f152, %f150;
	ld.global.f32 	%f154, [%rd20+40];
	add.s64 	%rd33, %rd32, %rd23;
	ld.global.f32 	%f155, [%rd33];
	fma.rn.f32 	%f156, %f154, %f155, %f153;
	ld.global.f32 	%f157, [%rd20+44];
	add.s64 	%rd34, %rd33, %rd23;
	ld.global.f32 	%f158, [%rd34];
	fma.rn.f32 	%f159, %f157, %f158, %f156;
	ld.global.f32 	%f160, [%rd20+48];
	add.s64 	%rd35, %rd34, %rd23;
	ld.global.f32 	%f161, [%rd35];
	fma.rn.f32 	%f162, %f160, %f161, %f159;
	ld.global.f32 	%f163, [%rd20+52];
	add.s64 	%rd36, %rd35, %rd23;
	ld.global.f32 	%f164, [%rd36];
	fma.rn.f32 	%f165, %f163, %f164, %f162;
	ld.global.f32 	%f166, [%rd20+56];
	add.s64 	%rd37, %rd36, %rd23;
	ld.global.f32 	%f167, [%rd37];
	fma.rn.f32 	%f168, %f166, %f167, %f165;
	ld.global.f32 	%f169, [%rd20+60];
	add.s64 	%rd38, %rd37, %rd23;
	ld.global.f32 	%f170, [%rd38];
	fma.rn.f32 	%f171, %f169, %f170, %f168;
	ld.global.f32 	%f172, [%rd20+64];
	add.s64 	%rd39, %rd38, %rd23;
	ld.global.f32 	%f173, [%rd39];
	fma.rn.f32 	%f174, %f172, %f173, %f171;
	ld.global.f32 	%f175, [%rd20+68];
	add.s64 	%rd40, %rd39, %rd23;
	ld.global.f32 	%f176, [%rd40];
	fma.rn.f32 	%f177, %f175, %f176, %f174;
	ld.global.f32 	%f178, [%rd20+72];
	add.s64 	%rd41, %rd40, %rd23;
	ld.global.f32 	%f179, [%rd41];
	fma.rn.f32 	%f180, %f178, %f179, %f177;
	ld.global.f32 	%f181, [%rd20+76];
	add.s64 	%rd42, %rd41, %rd23;
	ld.global.f32 	%f182, [%rd42];
	fma.rn.f32 	%f183, %f181, %f182, %f180;
	ld.global.f32 	%f184, [%rd20+80];
	add.s64 	%rd43, %rd42, %rd23;
	ld.global.f32 	%f185, [%rd43];
	fma.rn.f32 	%f186, %f184, %f185, %f183;
	ld.global.f32 	%f187, [%rd20+84];
	add.s64 	%rd44, %rd43, %rd23;
	ld.global.f32 	%f188, [%rd44];
	fma.rn.f32 	%f189, %f187, %f188, %f186;
	ld.global.f32 	%f190, [%rd20+88];
	add.s64 	%rd45, %rd44, %rd23;
	ld.global.f32 	%f191, [%rd45];
	fma.rn.f32 	%f192, %f190, %f191, %f189;
	ld.global.f32 	%f193, [%rd20+92];
	add.s64 	%rd46, %rd45, %rd23;
	ld.global.f32 	%f194, [%rd46];
	fma.rn.f32 	%f195, %f193, %f194, %f192;
	ld.global.f32 	%f196, [%rd20+96];
	add.s64 	%rd47, %rd46, %rd23;
	ld.global.f32 	%f197, [%rd47];
	fma.rn.f32 	%f198, %f196, %f197, %f195;
	ld.global.f32 	%f199, [%rd20+100];
	add.s64 	%rd48, %rd47, %rd23;
	ld.global.f32 	%f200, [%rd48];
	fma.rn.f32 	%f201, %f199, %f200, %f198;
	ld.global.f32 	%f202, [%rd20+104];
	add.s64 	%rd49, %rd48, %rd23;
	ld.global.f32 	%f203, [%rd49];
	fma.rn.f32 	%f204, %f202, %f203, %f201;
	ld.global.f32 	%f205, [%rd20+108];
	add.s64 	%rd50, %rd49, %rd23;
	ld.global.f32 	%f206, [%rd50];
	fma.rn.f32 	%f207, %f205, %f206, %f204;
	ld.global.f32 	%f208, [%rd20+112];
	add.s64 	%rd51, %rd50, %rd23;
	ld.global.f32 	%f209, [%rd51];
	fma.rn.f32 	%f210, %f208, %f209, %f207;
	ld.global.f32 	%f211, [%rd20+116];
	add.s64 	%rd52, %rd51, %rd23;
	ld.global.f32 	%f212, [%rd52];
	fma.rn.f32 	%f213, %f211, %f212, %f210;
	ld.global.f32 	%f214, [%rd20+120];
	add.s64 	%rd53, %rd52, %rd23;
	ld.global.f32 	%f215, [%rd53];
	fma.rn.f32 	%f216, %f214, %f215, %f213;
	ld.global.f32 	%f217, [%rd20+124];
	add.s64 	%rd54, %rd53, %rd23;
	ld.global.f32 	%f218, [%rd54];
	fma.rn.f32 	%f220, %f217, %f218, %f216;
	bar.sync 	0;
	add.s32 	%r91, %r91, 1;
	setp.ne.s32 	%p28, %r91, 0;
	add.s32 	%r90, %r90, 32;
	add.s32 	%r89, %r89, %r17;
	@%p28 bra 	$L__BB1_28;
$L__BB1_29:
	mad.lo.s32 	%r88, %r42, %r3, %r4;
	mul.wide.s32 	%rd55, %r88, 4;
	add.s64 	%rd56, %rd3, %rd55;
	st.global.f32 	[%rd56], %f220;
$L__BB1_30:
	ret;

}


// ===== COMPILED SASS (sm_100) =====

	.target	sm_100

	.elftype	@"ET_EXEC"


//--------------------- .note.nv.tkinfo           --------------------------
	.section	.note.nv.tkinfo,"",@"SHT_NOTE"
	.sectionflags	@"SHF_NOTE_NV_TKINFO"
	.tkinfo
        /*0018*/ 	.word	0x00000002
        /*0030*/ 	.string	""
        /*0030*/ 	.string	"ptxas"
        /*0030*/ 	.string	"Cuda compilation tools, release 13.0, V13.0.88"
        /*0030*/ 	.string	"Build cuda_13.0.r13.0/compiler.36424714_0"
        /*0030*/ 	.string	"-arch sm_100 -m 64 "



//--------------------- .note.nv.cuinfo           --------------------------
	.section	.note.nv.cuinfo,"",@"SHT_NOTE"
	.sectionflags	@"SHF_NOTE_NV_CUINFO"
        /*0018*/ 	.short	0x0002
        /*001a*/ 	.short	0x0064
        /*001c*/ 	.short	0x0082
	.zero		2


//--------------------- .nv.info                  --------------------------
	.section	.nv.info,"",@"SHT_CUDA_INFO"
	.align	4


	//----- nvinfo : EIATTR_REGCOUNT
	.align		4
        /*0000*/ 	.byte	0x04, 0x2f
        /*0002*/ 	.short	(.L_4 - .L_3)
	.align		4
.L_3:
        /*0004*/ 	.word	index@(_Z8tiled_MMPKfS0_Pfiii)
        /*0008*/ 	.word	0x00000020


	//----- nvinfo : EIATTR_FRAME_SIZE
	.align		4
.L_4:
        /*000c*/ 	.byte	0x04, 0x11
        /*000e*/ 	.short	(.L_6 - .L_5)
	.align		4
.L_5:
        /*0010*/ 	.word	index@(_Z8tiled_MMPKfS0_Pfiii)
        /*0014*/ 	.word	0x00000000


	//----- nvinfo : EIATTR_REGCOUNT
	.align		4
.L_6:
        /*0018*/ 	.byte	0x04, 0x2f
        /*001a*/ 	.short	(.L_8 - .L_7)
	.align		4
.L_7:
        /*001c*/ 	.word	index@(_Z13matMul_sharedPfS_S_iii)
        /*0020*/ 	.word	0x00000020


	//----- nvinfo : EIATTR_FRAME_SIZE
	.align		4
.L_8:
        /*0024*/ 	.byte	0x04, 0x11
        /*0026*/ 	.short	(.L_10 - .L_9)
	.align		4
.L_9:
        /*0028*/ 	.word	index@(_Z13matMul_sharedPfS_S_iii)
        /*002c*/ 	.word	0x00000000


	//----- nvinfo : EIATTR_MIN_STACK_SIZE
	.align		4
.L_10:
        /*0030*/ 	.byte	0x04, 0x12
        /*0032*/ 	.short	(.L_12 - .L_11)
	.align		4
.L_11:
        /*0034*/ 	.word	index@(_Z13matMul_sharedPfS_S_iii)
        /*0038*/ 	.word	0x00000000


	//----- nvinfo : EIATTR_MIN_STACK_SIZE
	.align		4
.L_12:
        /*003c*/ 	.byte	0x04, 0x12
        /*003e*/ 	.short	(.L_14 - .L_13)
	.align		4
.L_13:
        /*0040*/ 	.word	index@(_Z8tiled_MMPKfS0_Pfiii)
        /*0044*/ 	.word	0x00000000
.L_14:


//--------------------- .nv.compat                --------------------------
	.section	.nv.compat,"",@"SHT_CUDA_COMPAT_INFO"
	.align	4
        /*0000*/ 	.byte	0x02, 0x09, 0x00, 0x00, 0x02, 0x02, 0x01, 0x00, 0x02, 0x05, 0x05, 0x00, 0x03, 0x07, 0x01, 0x01
        /*0010*/ 	.byte	0x02, 0x03, 0x00, 0x00, 0x02, 0x06, 0x01, 0x00, 0x04, 0x0b, 0x08, 0x00, 0x09, 0x00, 0x00, 0x00
        /*0020*/ 	.byte	0x00, 0x00, 0x00, 0x00


//--------------------- .nv.info._Z13matMul_sharedPfS_S_iii --------------------------
	.section	.nv.info._Z13matMul_sharedPfS_S_iii,"",@"SHT_CUDA_INFO"
	.sectionflags	@""
	.align	4


	//----- nvinfo : EIATTR_CUDA_API_VERSION
	.align		4
        /*0000*/ 	.byte	0x04, 0x37
        /*0002*/ 	.short	(.L_16 - .L_15)
.L_15:
        /*0004*/ 	.word	0x00000082


	//----- nvinfo : EIATTR_KPARAM_INFO
	.align		4
.L_16:
        /*0008*/ 	.byte	0x04, 0x17
        /*000a*/ 	.short	(.L_18 - .L_17)
.L_17:
        /*000c*/ 	.word	0x00000000
        /*0010*/ 	.short	0x0005
        /*0012*/ 	.short	0x0020
        /*0014*/ 	.byte	0x00, 0xf0, 0x11, 0x00


	//----- nvinfo : EIATTR_KPARAM_INFO
	.align		4
.L_18:
        /*0018*/ 	.byte	0x04, 0x17
        /*001a*/ 	.short	(.L_20 - .L_19)
.L_19:
        /*001c*/ 	.word	0x00000000
        /*0020*/ 	.short	0x0004
        /*0022*/ 	.short	0x001c
        /*0024*/ 	.byte	0x00, 0xf0, 0x11, 0x00


	//----- nvinfo : EIATTR_KPARAM_INFO
	.align		4
.L_20:
        /*0028*/ 	.byte	0x04, 0x17
        /*002a*/ 	.short	(.L_22 - .L_21)
.L_21:
        /*002c*/ 	.word	0x00000000
        /*0030*/ 	.short	0x0003
        /*0032*/ 	.short	0x0018
        /*0034*/ 	.byte	0x00, 0xf0, 0x11, 0x00


	//----- nvinfo : EIATTR_KPARAM_INFO
	.align		4
.L_22:
        /*0038*/ 	.byte	0x04, 0x17
        /*003a*/ 	.short	(.L_24 - .L_23)
.L_23:
        /*003c*/ 	.word	0x00000000
        /*0040*/ 	.short	0x0002
        /*0042*/ 	.short	0x0010
        /*0044*/ 	.byte	0x00, 0xf5, 0x21, 0x00


	//----- nvinfo : EIATTR_KPARAM_INFO
	.align		4
.L_24:
        /*0048*/ 	.byte	0x04, 0x17
        /*004a*/ 	.short	(.L_26 - .L_25)
.L_25:
        /*004c*/ 	.word	0x00000000
        /*0050*/ 	.short	0x0001
        /*0052*/ 	.short	0x0008
        /*0054*/ 	.byte	0x00, 0xf5, 0x21, 0x00


	//----- nvinfo : EIATTR_KPARAM_INFO
	.align		4
.L_26:
        /*0058*/ 	.byte	0x04, 0x17
        /*005a*/ 	.short	(.L_28 - .L_27)
.L_27:
        /*005c*/ 	.word	0x00000000
        /*0060*/ 	.short	0x0000
        /*0062*/ 	.short	0x0000
        /*0064*/ 	.byte	0x00, 0xf5, 0x21, 0x00


	//----- nvinfo : EIATTR_SPARSE_MMA_MASK
	.align		4
.L_28:
        /*0068*/ 	.byte	0x03, 0x50
        /*006a*/ 	.short	0x0000


	//----- nvinfo : EIATTR_MAXREG_COUNT
	.align		4
        /*006c*/ 	.byte	0x03, 0x1b
        /*006e*/ 	.short	0x00ff


	//----- nvinfo : EIATTR_NUM_BARRIERS
	.align		4
        /*0070*/ 	.byte	0x02, 0x4c
        /*0072*/ 	.byte	0x01
	.zero		1


	//----- nvinfo : EIATTR_EXTERNS
	.align		4
        /*0074*/ 	.byte	0x04, 0x0f
        /*0076*/ 	.short	(.L_30 - .L_29)


	//   ....[0]....
	.align		4
.L_29:
        /*0078*/ 	.word	index@(__assertfail)


	//----- nvinfo : EIATTR_MERCURY_ISA_VERSION
	.align		4
.L_30:
        /*007c*/ 	.byte	0x03, 0x5f
        /*007e*/ 	.short	0x0101


	//----- nvinfo : EIATTR_UNUSED_LOAD_BYTE_OFFSET
	.align		4
        /*0080*/ 	.byte	0x04, 0x44
        /*0082*/ 	.short	(.L_32 - .L_31)


	//   ....[0]....
.L_31:
        /*0084*/ 	.word	0x00000bd0
        /*0088*/ 	.word	0x00000fff


	//----- nvinfo : EIATTR_VRC_CTA_INIT_COUNT
	.align		4
.L_32:
        /*008c*/ 	.byte	0x02, 0x4a
	.zero		1
	.zero		1


	//----- nvinfo : EIATTR_SYSCALL_OFFSETS
	.align		4
        /*0090*/ 	.byte	0x04, 0x46
        /*0092*/ 	.short	(.L_34 - .L_33)


	//   ....[0]....
.L_33:
        /*0094*/ 	.word	0x00000160


	//----- nvinfo : EIATTR_EXIT_INSTR_OFFSETS
	.align		4
.L_34:
        /*0098*/ 	.byte	0x04, 0x1c
        /*009a*/ 	.short	(.L_36 - .L_35)


	//   ....[0]....
.L_35:
        /*009c*/ 	.word	0x00000cd0


	//   ....[1]....
        /*00a0*/ 	.word	0x00000d20


	//   ....[2]....
        /*00a4*/ 	.word	0x000016a0


	//----- nvinfo : EIATTR_CRS_STACK_SIZE
	.align		4
.L_36:
        /*00a8*/ 	.byte	0x04, 0x1e
        /*00aa*/ 	.short	(.L_38 - .L_37)
.L_37:
        /*00ac*/ 	.word	0x00000000


	//----- nvinfo : EIATTR_CBANK_PARAM_SIZE
	.align		4
.L_38:
        /*00b0*/ 	.byte	0x03, 0x19
        /*00b2*/ 	.short	0x0024


	//----- nvinfo : EIATTR_PARAM_CBANK
	.align		4
        /*00b4*/ 	.byte	0x04, 0x0a
        /*00b6*/ 	.short	(.L_40 - .L_39)
	.align		4
.L_39:
        /*00b8*/ 	.word	index@(.nv.constant0._Z13matMul_sharedPfS_S_iii)
        /*00bc*/ 	.short	0x0380
        /*00be*/ 	.short	0x0024


	//----- nvinfo : EIATTR_SW_WAR
	.align		4
.L_40:
        /*00c0*/ 	.byte	0x04, 0x36
        /*00c2*/ 	.short	(.L_42 - .L_41)
.L_41:
        /*00c4*/ 	.word	0x00000008
.L_42:


//--------------------- .nv.info._Z8tiled_MMPKfS0_Pfiii --------------------------
	.section	.nv.info._Z8tiled_MMPKfS0_Pfiii,"",@"SHT_CUDA_INFO"
	.sectionflags	@""
	.align	4


	//----- nvinfo : EIATTR_CUDA_API_VERSION
	.align		4
        /*0000*/ 	.byte	0x04, 0x37
        /*0002*/ 	.short	(.L_44 - .L_43)
.L_43:
        /*0004*/ 	.word	0x00000082


	//----- nvinfo : EIATTR_KPARAM_INFO
	.align		4
.L_44:
        /*0008*/ 	.byte	0x04, 0x17
        /*000a*/ 	.short	(.L_46 - .L_45)
.L_45:
        /*000c*/ 	.word	0x00000000
        /*0010*/ 	.short	0x0005
        /*0012*/ 	.short	0x0020
        /*0014*/ 	.byte	0x00, 0xf0, 0x11, 0x00


	//----- nvinfo : EIATTR_KPARAM_INFO
	.align		4
.L_46:
        /*0018*/ 	.byte	0x04, 0x17
        /*001a*/ 	.short	(.L_48 - .L_47)
.L_47:
        /*001c*/ 	.word	0x00000000
        /*0020*/ 	.short	0x0004
        /*0022*/ 	.short	0x001c
        /*0024*/ 	.byte	0x00, 0xf0, 0x11, 0x00


	//----- nvinfo : EIATTR_KPARAM_INFO
	.align		4
.L_48:
        /*0028*/ 	.byte	0x04, 0x17
        /*002a*/ 	.short	(.L_50 - .L_49)
.L_49:
        /*002c*/ 	.word	0x00000000
        /*0030*/ 	.short	0x0003
        /*0032*/ 	.short	0x0018
        /*0034*/ 	.byte	0x00, 0xf0, 0x11, 0x00


	//----- nvinfo : EIATTR_KPARAM_INFO
	.align		4
.L_50:
        /*0038*/ 	.byte	0x04, 0x17
        /*003a*/ 	.short	(.L_52 - .L_51)
.L_51:
        /*003c*/ 	.word	0x00000000
        /*0040*/ 	.short	0x0002
        /*0042*/ 	.short	0x0010
        /*0044*/ 	.byte	0x00, 0xf5, 0x21, 0x00


	//----- nvinfo : EIATTR_KPARAM_INFO
	.align		4
.L_52:
        /*0048*/ 	.byte	0x04, 0x17
        /*004a*/ 	.short	(.L_54 - .L_53)
.L_53:
        /*004c*/ 	.word	0x00000000
        /*0050*/ 	.short	0x0001
        /*0052*/ 	.short	0x0008
        /*0054*/ 	.byte	0x00, 0xf5, 0x21, 0x00


	//----- nvinfo : EIATTR_KPARAM_INFO
	.align		4
.L_54:
        /*0058*/ 	.byte	0x04, 0x17
        /*005a*/ 	.short	(.L_56 - .L_55)
.L_55:
        /*005c*/ 	.word	0x00000000
        /*0060*/ 	.short	0x0000
        /*0062*/ 	.short	0x0000
        /*0064*/ 	.byte	0x00, 0xf5, 0x21, 0x00


	//----- nvinfo : EIATTR_SPARSE_MMA_MASK
	.align		4
.L_56:
        /*0068*/ 	.byte	0x03, 0x50
        /*006a*/ 	.short	0x0000


	//----- nvinfo : EIATTR_MAXREG_COUNT
	.align		4
        /*006c*/ 	.byte	0x03, 0x1b
        /*006e*/ 	.short	0x00ff


	//----- nvinfo : EIATTR_MERCURY_ISA_VERSION
	.align		4
        /*0070*/ 	.byte	0x03, 0x5f
        /*0072*/ 	.short	0x0101


	//----- nvinfo : EIATTR_VRC_CTA_INIT_COUNT
	.align		4
        /*0074*/ 	.byte	0x02, 0x4a
	.zero		1
	.zero		1


	//----- nvinfo : EIATTR_EXIT_INSTR_OFFSETS
	.align		4
        /*0078*/ 	.byte	0x04, 0x1c
        /*007a*/ 	.short	(.L_58 - .L_57)


	//   ....[0]....
.L_57:
        /*007c*/ 	.word	0x000000d0


	//   ....[1]....
        /*0080*/ 	.word	0x000008f0


	//----- nvinfo : EIATTR_CBANK_PARAM_SIZE
	.align		4
.L_58:
        /*0084*/ 	.byte	0x03, 0x19
        /*0086*/ 	.short	0x0024


	//----- nvinfo : EIATTR_PARAM_CBANK
	.align		4
        /*0088*/ 	.byte	0x04, 0x0a
        /*008a*/ 	.short	(.L_60 - .L_59)
	.align		4
.L_59:
        /*008c*/ 	.word	index@(.nv.constant0._Z8tiled_MMPKfS0_Pfiii)
        /*0090*/ 	.short	0x0380
        /*0092*/ 	.short	0x0024


	//----- nvinfo : EIATTR_SW_WAR
	.align		4
.L_60:
        /*0094*/ 	.byte	0x04, 0x36
        /*0096*/ 	.short	(.L_62 - .L_61)
.L_61:
        /*0098*/ 	.word	0x00000008
.L_62:


//--------------------- .nv.callgraph             --------------------------
	.section	.nv.callgraph,"",@"SHT_CUDA_CALLGRAPH"
	.align	4
	.sectionentsize	8
	.align		4
        /*0000*/ 	.word	0x00000000
	.align		4
        /*0004*/ 	.word	0xffffffff
	.align		4
        /*0008*/ 	.word	index@(_Z13matMul_sharedPfS_S_iii)
	.align		4
        /*000c*/ 	.word	index@(__assertfail)
	.align		4
        /*0010*/ 	.word	0x00000000
	.align		4
        /*0014*/ 	.word	0xfffffffe
	.align		4
        /*0018*/ 	.word	0x00000000
	.align		4
        /*001c*/ 	.word	0xfffffffd
	.align		4
        /*0020*/ 	.word	0x00000000
	.align		4
        /*0024*/ 	.word	0xfffffffc


//--------------------- .nv.constant4             --------------------------
	.section	.nv.constant4,"a",@progbits
	.align	8
	.align		8
.nv.constant4:
        /*0000*/ 	.dword	__assertfail
	.align		8
        /*0008*/ 	.dword	__unnamed_1
	.align		8
        /*0010*/ 	.dword	$str
	.align		8
        /*0018*/ 	.dword	$str$1


//--------------------- .text._Z13matMul_sharedPfS_S_iii --------------------------
	.section	.text._Z13matMul_sharedPfS_S_iii,"ax",@progbits
	.align	128
        .global         _Z13matMul_sharedPfS_S_iii
        .type           _Z13matMul_sharedPfS_S_iii,@function
        .size           _Z13matMul_sharedPfS_S_iii,(.L_x_17 - _Z13matMul_sharedPfS_S_iii)
        .other          _Z13matMul_sharedPfS_S_iii,@"STO_CUDA_ENTRY STV_DEFAULT"
_Z13matMul_sharedPfS_S_iii:
.text._Z13matMul_sharedPfS_S_iii:
[----:B------:R-:W0:Y:S08]  /*0000*/  LDC R1, c[0x0][0x37c] ;  /* 0x0000df00ff017b82 */ /* 0x000e300000000800 */
[----:B------:R-:W1:Y:S01]  /*0010*/  LDC R0, c[0x0][0x360] ;  /* 0x0000d800ff007b82 */ /* 0x000e620000000800 */
[----:B------:R-:W2:Y:S07]  /*0020*/  LDCU.64 UR36, c[0x0][0x358] ;  /* 0x00006b00ff2477ac */ /* 0x000eae0008000a00 */
[----:B------:R-:W3:Y:S01]  /*0030*/  LDC R2, c[0x0][0x364] ;  /* 0x0000d900ff027b82 */ /* 0x000ee20000000800 */
[----:B-1----:R-:W-:-:S02]  /*0040*/  ISETP.EQ.AND P1, PT, R0, 0x20, PT ;  /* 0x000000200000780c */ /* 0x002fc40003f22270 */
[----:B---3--:R-:W-:-:S13]  /*0050*/  ISETP.NE.AND P0, PT, R2, 0x20, PT ;  /* 0x000000200200780c */ /* 0x008fda0003f05270 */
[----:B0-2---:R-:W-:Y:S05]  /*0060*/  @!P0 BRA P1, `(.L_x_0) ;  /* 0x0000000000408947 */ /* 0x005fea0000800000 */
[----:B------:R-:W-:Y:S01]  /*0070*/  MOV R0, 0x0 ;  /* 0x0000000000007802 */ /* 0x000fe20000000f00 */
[----:B------:R-:W0:Y:S01]  /*0080*/  LDCU.64 UR4, c[0x4][0x10] ;  /* 0x01000200ff0477ac */ /* 0x000e220008000a00 */
[----:B------:R-:W-:Y:S01]  /*0090*/  HFMA2 R8, -RZ, RZ, 0, 7.152557373046875e-06 ;  /* 0x00000078ff087431 */ /* 0x000fe200000001ff */
[----:B------:R-:W-:Y:S01]  /*00a0*/  MOV R12, 0x1 ;  /* 0x00000001000c7802 */ /* 0x000fe20000000f00 */
[----:B------:R1:W2:Y:S01]  /*00b0*/  LDC.64 R2, c[0x4][R0] ;  /* 0x0100000000027b82 */ /* 0x0002a20000000a00 */
[----:B------:R-:W3:Y:S01]  /*00c0*/  LDCU.64 UR6, c[0x4][0x18] ;  /* 0x01000300ff0677ac */ /* 0x000ee20008000a00 */
[----:B------:R-:W-:Y:S01]  /*00d0*/  HFMA2 R13, -RZ, RZ, 0, 0 ;  /* 0x00000000ff0d7431 */ /* 0x000fe200000001ff */
[----:B------:R-:W4:Y:S01]  /*00e0*/  LDCU.64 UR8, c[0x4][0x8] ;  /* 0x01000100ff0877ac */ /* 0x000f220008000a00 */
[----:B0-----:R-:W-:Y:S02]  /*00f0*/  MOV R4, UR4 ;  /* 0x0000000400047c02 */ /* 0x001fe40008000f00 */
[----:B------:R-:W-:-:S02]  /*0100*/  MOV R5, UR5 ;  /* 0x0000000500057c02 */ /* 0x000fc40008000f00 */
[----:B---3--:R-:W-:Y:S02]  /*0110*/  MOV R6, UR6 ;  /* 0x0000000600067c02 */ /* 0x008fe40008000f00 */
[----:B------:R-:W-:Y:S02]  /*0120*/  MOV R7, UR7 ;  /* 0x0000000700077c02 */ /* 0x000fe40008000f00 */
[----:B----4-:R-:W-:Y:S02]  /*0130*/  MOV R10, UR8 ;  /* 0x00000008000a7c02 */ /* 0x010fe40008000f00 */
[----:B-1----:R-:W-:-:S07]  /*0140*/  MOV R11, UR9 ;  /* 0x00000009000b7c02 */ /* 0x002fce0008000f00 */
[----:B------:R-:W-:-:S07]  /*0150*/  LEPC R20, `(.L_x_0) ;  /* 0x000000001014794e */ /* 0x000fce0000000000 */
[----:B--2---:R-:W-:Y:S05]  /*0160*/  CALL.ABS.NOINC R2 ;  /* 0x0000000002007343 */ /* 0x004fea0003c00000 */
.L_x_0:
[----:B------:R-:W0:Y:S01]  /*0170*/  LDC.64 R6, c[0x0][0x398] ;  /* 0x0000e600ff067b82 */ /* 0x000e220000000a00 */
[----:B------:R-:W1:Y:S01]  /*0180*/  LDCU UR4, c[0x0][0x3a0] ;  /* 0x00007400ff0477ac */ /* 0x000e620008000800 */
[----:B------:R-:W2:Y:S01]  /*0190*/  S2R R0, SR_TID.Y ;  /* 0x0000000000007919 */ /* 0x000ea20000002200 */
[----:B------:R-:W2:Y:S01]  /*01a0*/  S2R R21, SR_CTAID.Y ;  /* 0x0000000000157919 */ /* 0x000ea20000002600 */
[----:B------:R-:W3:Y:S01]  /*01b0*/  S2R R2, SR_TID.X ;  /* 0x0000000000027919 */ /* 0x000ee20000002100 */
[----:B------:R-:W3:Y:S01]  /*01c0*/  S2R R5, SR_CTAID.X ;  /* 0x0000000000057919 */ /* 0x000ee20000002500 */
[----:B-1----:R-:W-:Y:S02]  /*01d0*/  MOV R3, UR4 ;  /* 0x0000000400037c02 */ /* 0x002fe40008000f00 */
[----:B0-----:R-:W-:-:S04]  /*01e0*/  ISETP.NE.AND P0, PT, R6, R7, PT ;  /* 0x000000070600720c */ /* 0x001fc80003f05270 */
[----:B------:R-:W-:-:S04]  /*01f0*/  SEL R4, RZ, 0x1, P0 ;  /* 0x00000001ff047807 */ /* 0x000fc80000000000 */
[----:B------:R-:W-:Y:S02]  /*0200*/  ISETP.NE.AND P0, PT, R4, R3, PT ;  /* 0x000000030400720c */ /* 0x000fe40003f05270 */
[----:B--2---:R-:W-:Y:S02]  /*0210*/  LEA R21, R21, R0, 0x5 ;  /* 0x0000000015157211 */ /* 0x004fe400078e28ff */
[----:B---3--:R-:W-:-:S09]  /*0220*/  LEA R22, R5, R2, 0x5 ;  /* 0x0000000205167211 */ /* 0x008fd200078e28ff */
[----:B------:R-:W-:Y:S05]  /*0230*/  @!P0 BRA `(.L_x_1) ;  /* 0x0000000800bc8947 */ /* 0x000fea0003800000 */
[----:B------:R-:W-:Y:S02]  /*0240*/  I2FP.F32.S32 R4, R7 ;  /* 0x0000000700047245 */ /* 0x000fe40000201400 */
[----:B------:R-:W-:-:S03]  /*0250*/  MOV R23, RZ ;  /* 0x000000ff00177202 */ /* 0x000fc60000000f00 */
[----:B------:R-:W-:-:S04]  /*0260*/  FMUL R4, R4, 0.03125 ;  /* 0x3d00000004047820 */ /* 0x000fc80000400000 */
[----:B------:R-:W0:Y:S02]  /*0270*/  FRND.CEIL R20, R4 ;  /* 0x0000000400147307 */ /* 0x000e240000209000 */
[----:B0-----:R-:W-:-:S13]  /*0280*/  FSETP.GT.AND P0, PT, R20, RZ, PT ;  /* 0x000000ff1400720b */ /* 0x001fda0003f04000 */
[----:B------:R-:W-:Y:S05]  /*0290*/  @!P0 BRA `(.L_x_2) ;  /* 0x0000000800848947 */ /* 0x000fea0003800000 */
[----:B------:R-:W0:Y:S01]  /*02a0*/  S2UR UR6, SR_CgaCtaId ;  /* 0x00000000000679c3 */ /* 0x000e220000008800 */
[----:B------:R-:W-:Y:S01]  /*02b0*/  MOV R4, 0xffffffff ;  /* 0xffffffff00047802 */ /* 0x000fe20000000f00 */
[----:B------:R-:W-:Y:S01]  /*02c0*/  UMOV UR4, 0x400 ;  /* 0x0000040000047882 */ /* 0x000fe20000000000 */
[----:B------:R-:W-:Y:S01]  /*02d0*/  HFMA2 R23, -RZ, RZ, 0, 0 ;  /* 0x00000000ff177431 */ /* 0x000fe200000001ff */
[----:B------:R-:W-:Y:S01]  /*02e0*/  UIADD3 UR5, UPT, UPT, UR4, 0x1000, URZ ;  /* 0x0000100004057890 */ /* 0x000fe2000fffe0ff */
[----:B------:R-:W-:Y:S02]  /*02f0*/  VIADDMNMX.U32 R3, R7, R4, 0x1f, PT ;  /* 0x0000001f07037446 */ /* 0x000fe40003800004 */
[----:B------:R-:W-:Y:S02]  /*0300*/  MOV R5, RZ ;  /* 0x000000ff00057202 */ /* 0x000fe40000000f00 */
[----:B------:R-:W-:-:S04]  /*0310*/  IADD3 R3, PT, PT, R3, 0x1, RZ ;  /* 0x0000000103037810 */ /* 0x000fc80007ffe0ff */
[C---:B------:R-:W-:Y:S02]  /*0320*/  LOP3.LUT R15, R3.reuse, 0x30, RZ, 0xc0, !PT ;  /* 0x00000030030f7812 */ /* 0x040fe400078ec0ff */
[C---:B------:R-:W-:Y:S02]  /*0330*/  LOP3.LUT R17, R3.reuse, 0xf, RZ, 0xc0, !PT ;  /* 0x0000000f03117812 */ /* 0x040fe400078ec0ff */
[C---:B------:R-:W-:Y:S02]  /*0340*/  LOP3.LUT R16, R3.reuse, 0x7, RZ, 0xc0, !PT ;  /* 0x0000000703107812 */ /* 0x040fe400078ec0ff */
[----:B------:R-:W-:Y:S02]  /*0350*/  LOP3.LUT R14, R3, 0x3, RZ, 0xc0, !PT ;  /* 0x00000003030e7812 */ /* 0x000fe400078ec0ff */
[----:B------:R-:W-:Y:S01]  /*0360*/  IADD3 R4, PT, PT, -R15, RZ, RZ ;  /* 0x000000ff0f047210 */ /* 0x000fe20007ffe1ff */
[----:B0-----:R-:W-:Y:S02]  /*0370*/  ULEA UR4, UR6, UR4, 0x18 ;  /* 0x0000000406047291 */ /* 0x001fe4000f8ec0ff */
[----:B------:R-:W-:-:S04]  /*0380*/  ULEA UR5, UR6, UR5, 0x18 ;  /* 0x0000000506057291 */ /* 0x000fc8000f8ec0ff */
[----:B------:R-:W-:Y:S02]  /*0390*/  LEA R19, R0, UR4, 0x7 ;  /* 0x0000000400137c11 */ /* 0x000fe4000f8e38ff */
[----:B------:R-:W-:Y:S02]  /*03a0*/  LEA R18, R2, UR5, 0x2 ;  /* 0x0000000502127c11 */ /* 0x000fe4000f8e10ff */
[----:B------:R-:W-:Y:S02]  /*03b0*/  IADD3 R13, PT, PT, R19, 0x20, RZ ;  /* 0x00000020130d7810 */ /* 0x000fe40007ffe0ff */
[----:B------:R-:W-:-:S07]  /*03c0*/  IADD3 R12, PT, PT, R18, 0x400, RZ ;  /* 0x00000400120c7810 */ /* 0x000fce0007ffe0ff */
.L_x_8:
[----:B0-----:R-:W0:Y:S01]  /*03d0*/  LDC.64 R6, c[0x0][0x398] ;  /* 0x0000e600ff067b82 */ /* 0x001e220000000a00 */
[----:B------:R-:W1:Y:S01]  /*03e0*/  LDCU UR4, c[0x0][0x3a0] ;  /* 0x00007400ff0477ac */ /* 0x000e620008000800 */
[C---:B------:R-:W-:Y:S02]  /*03f0*/  LEA R24, R5.reuse, R2, 0x5 ;  /* 0x0000000205187211 */ /* 0x040fe400078e28ff */
[----:B------:R-:W-:Y:S02]  /*0400*/  LEA R26, R5, R0, 0x5 ;  /* 0x00000000051a7211 */ /* 0x000fe400078e28ff */
[----:B-1----:R-:W-:Y:S02]  /*0410*/  MOV R3, UR4 ;  /* 0x0000000400037c02 */ /* 0x002fe40008000f00 */
[-C--:B0-----:R-:W-:Y:S02]  /*0420*/  ISETP.GE.AND P0, PT, R24, R7.reuse, PT ;  /* 0x000000071800720c */ /* 0x081fe40003f06270 */
[----:B------:R-:W-:-:S02]  /*0430*/  ISETP.GE.AND P1, PT, R26, R7, PT ;  /* 0x000000071a00720c */ /* 0x000fc40003f26270 */
[----:B------:R-:W-:Y:S02]  /*0440*/  ISETP.GE.OR P0, PT, R21, R6, P0 ;  /* 0x000000061500720c */ /* 0x000fe40000706670 */
[----:B------:R-:W-:-:S11]  /*0450*/  ISETP.GE.OR P1, PT, R22, R3, P1 ;  /* 0x000000031600720c */ /* 0x000fd60000f26670 */
[----:B------:R-:W0:Y:S01]  /*0460*/  @!P0 LDC.64 R10, c[0x0][0x380] ;  /* 0x0000e000ff0a8b82 */ /* 0x000e220000000a00 */
[----:B------:R-:W-:Y:S01]  /*0470*/  @!P0 IMAD R25, R21, R7, R24 ;  /* 0x0000000715198224 */ /* 0x000fe200078e0218 */
[----:B------:R-:W-:-:S06]  /*0480*/  MOV R24, RZ ;  /* 0x000000ff00187202 */ /* 0x000fcc0000000f00 */
[----:B------:R-:W1:Y:S01]  /*0490*/  @!P1 LDC.64 R8, c[0x0][0x388] ;  /* 0x0000e200ff089b82 */ /* 0x000e620000000a00 */
[----:B0-----:R-:W-:-:S04]  /*04a0*/  @!P0 IMAD.WIDE R10, R25, 0x4, R10 ;  /* 0x00000004190a8825 */ /* 0x001fc800078e020a */
[----:B------:R-:W-:Y:S01]  /*04b0*/  @!P1 IMAD R25, R26, R3, R22 ;  /* 0x000000031a199224 */ /* 0x000fe200078e0216 */
[----:B------:R-:W-:Y:S01]  /*04c0*/  MOV R26, RZ ;  /* 0x000000ff001a7202 */ /* 0x000fe20000000f00 */
[----:B------:R-:W2:Y:S02]  /*04d0*/  @!P0 LDG.E R24, desc[UR36][R10.64] ;  /* 0x000000240a188981 */ /* 0x000ea4000c1e1900 */
[----:B-1----:R-:W-:-:S05]  /*04e0*/  @!P1 IMAD.WIDE R8, R25, 0x4, R8 ;  /* 0x0000000419089825 */ /* 0x002fca00078e0208 */
[----:B------:R-:W3:Y:S01]  /*04f0*/  @!P1 LDG.E R26, desc[UR36][R8.64] ;  /* 0x00000024081a9981 */ /* 0x000ee2000c1e1900 */
[----:B------:R-:W0:Y:S01]  /*0500*/  S2UR UR5, SR_CgaCtaId ;  /* 0x00000000000579c3 */ /* 0x000e220000008800 */
[----:B------:R-:W-:Y:S01]  /*0510*/  UMOV UR4, 0x400 ;  /* 0x0000040000047882 */ /* 0x000fe20000000000 */
[----:B------:R-:W-:Y:S01]  /*0520*/  ISETP.GE.AND P0, PT, R7, 0x1, PT ;  /* 0x000000010700780c */ /* 0x000fe20003f06270 */
[----:B------:R-:W-:Y:S01]  /*0530*/  UIADD3 UR4, UPT, UPT, UR4, 0x1000, URZ ;  /* 0x0000100004047890 */ /* 0x000fe2000fffe0ff */
[----:B------:R-:W-:-:S03]  /*0540*/  LEA R25, R2, R19, 0x2 ;  /* 0x0000001302197211 */ /* 0x000fc600078e10ff */
[----:B0-----:R-:W-:-:S06]  /*0550*/  ULEA UR4, UR5, UR4, 0x18 ;  /* 0x0000000405047291 */ /* 0x001fcc000f8ec0ff */
[----:B------:R-:W-:Y:S01]  /*0560*/  LEA R27, R0, UR4, 0x7 ;  /* 0x00000004001b7c11 */ /* 0x000fe2000f8e38ff */
[----:B------:R-:W-:Y:S05]  /*0570*/  WARPSYNC.ALL ;  /* 0x0000000000007948 */ /* 0x000fea0003800000 */
[----:B------:R-:W-:Y:S01]  /*0580*/  LEA R27, R2, R27, 0x2 ;  /* 0x0000001b021b7211 */ /* 0x000fe200078e10ff */
[----:B--2---:R0:W-:Y:S04]  /*0590*/  STS [R25], R24 ;  /* 0x0000001819007388 */ /* 0x0041e80000000800 */
[----:B---3--:R0:W-:Y:S01]  /*05a0*/  STS [R27], R26 ;  /* 0x0000001a1b007388 */ /* 0x0081e20000000800 */
[----:B------:R-:W-:Y:S06]  /*05b0*/  BAR.SYNC.DEFER_BLOCKING 0x0 ;  /* 0x0000000000007b1d */ /* 0x000fec0000010000 */
[----:B------:R-:W-:Y:S05]  /*05c0*/  @!P0 BRA `(.L_x_3) ;  /* 0x0000000400a48947 */ /* 0x000fea0003800000 */
[----:B------:R-:W-:Y:S01]  /*05d0*/  ISETP.GE.U32.AND P0, PT, R7, 0x10, PT ;  /* 0x000000100700780c */ /* 0x000fe20003f06070 */
[----:B------:R-:W-:-:S12]  /*05e0*/  HFMA2 R7, -RZ, RZ, 0, 0 ;  /* 0x00000000ff077431 */ /* 0x000fd800000001ff */
[----:B------:R-:W-:Y:S05]  /*05f0*/  @!P0 BRA `(.L_x_4) ;  /* 0x0000000000b48947 */ /* 0x000fea0003800000 */
[----:B0-----:R-:W-:Y:S02]  /*0600*/  MOV R25, R12 ;  /* 0x0000000c00197202 */ /* 0x001fe40000000f00 */
[----:B------:R-:W-:Y:S02]  /*0610*/  MOV R24, R13 ;  /* 0x0000000d00187202 */ /* 0x000fe40000000f00 */
[----:B------:R-:W-:-:S07]  /*0620*/  MOV R7, R4 ;  /* 0x0000000400077202 */ /* 0x000fce0000000f00 */
.L_x_5:
[----:B------:R-:W-:Y:S01]  /*0630*/  LDS R26, [R25+-0x400] ;  /* 0xfffc0000191a7984 */ /* 0x000fe20000000800 */
[----:B------:R-:W-:-:S03]  /*0640*/  IADD3 R7, PT, PT, R7, 0x10, RZ ;  /* 0x0000001007077810 */ /* 0x000fc60007ffe0ff */
[----:B------:R-:W0:Y:S01]  /*0650*/  LDS.128 R8, [R24+-0x20] ;  /* 0xffffe00018087984 */ /* 0x000e220000000c00 */
[----:B------:R-:W-:Y:S01]  /*0660*/  ISETP.NE.AND P0, PT, R7, RZ, PT ;  /* 0x000000ff0700720c */ /* 0x000fe20003f05270 */
[----:B0-----:R-:W-:Y:S02]  /*0670*/  FFMA R8, R8, R26, R23 ;  /* 0x0000001a08087223 */ /* 0x001fe40000000017 */
[----:B------:R-:W0:Y:S04]  /*0680*/  LDS R23, [R25+-0x380] ;  /* 0xfffc800019177984 */ /* 0x000e280000000800 */
[----:B------:R-:W-:Y:S01]  /*0690*/  LDS R26, [R25+-0x200] ;  /* 0xfffe0000191a7984 */ /* 0x000fe20000000800 */
[----:B0-----:R-:W-:-:S03]  /*06a0*/  FFMA R9, R23, R9, R8 ;  /* 0x0000000917097223 */ /* 0x001fc60000000008 */
[----:B------:R-:W0:Y:S04]  /*06b0*/  LDS R8, [R25+-0x300] ;  /* 0xfffd000019087984 */ /* 0x000e280000000800 */
[----:B------:R-:W1:Y:S01]  /*06c0*/  LDS R23, [R25+-0x280] ;  /* 0xfffd800019177984 */ /* 0x000e620000000800 */
[----:B0-----:R-:W-:-:S04]  /*06d0*/  FFMA R8, R8, R10, R9 ;  /* 0x0000000a08087223 */ /* 0x001fc80000000009 */
[----:B-1----:R-:W-:Y:S02]  /*06e0*/  FFMA R23, R23, R11, R8 ;  /* 0x0000000b17177223 */ /* 0x002fe40000000008 */
[----:B------:R-:W0:Y:S02]  /*06f0*/  LDS.128 R8, [R24+-0x10] ;  /* 0xfffff00018087984 */ /* 0x000e240000000c00 */
[----:B0-----:R-:W-:Y:S02]  /*0700*/  FFMA R8, R8, R26, R23 ;  /* 0x0000001a08087223 */ /* 0x001fe40000000017 */
[----:B------:R-:W0:Y:S04]  /*0710*/  LDS R23, [R25+-0x180] ;  /* 0xfffe800019177984 */ /* 0x000e280000000800 */
[----:B------:R-:W-:Y:S01]  /*0720*/  LDS R26, [R25] ;  /* 0x00000000191a7984 */ /* 0x000fe20000000800 */
[----:B0-----:R-:W-:-:S03]  /*0730*/  FFMA R9, R23, R9, R8 ;  /* 0x0000000917097223 */ /* 0x001fc60000000008 */
[----:B------:R-:W0:Y:S04]  /*0740*/  LDS R8, [R25+-0x100] ;  /* 0xffff000019087984 */ /* 0x000e280000000800 */
[----:B------:R-:W1:Y:S01]  /*0750*/  LDS R23, [R25+-0x80] ;  /* 0xffff800019177984 */ /* 0x000e620000000800 */
[----:B0-----:R-:W-:-:S04]  /*0760*/  FFMA R8, R8, R10, R9 ;  /* 0x0000000a08087223 */ /* 0x001fc80000000009 */
[----:B-1----:R-:W-:Y:S02]  /*0770*/  FFMA R23, R23, R11, R8 ;  /* 0x0000000b17177223 */ /* 0x002fe40000000008 */
[----:B------:R-:W0:Y:S02]  /*0780*/  LDS.128 R8, [R24] ;  /* 0x0000000018087984 */ /* 0x000e240000000c00 */
[----:B0-----:R-:W-:Y:S02]  /*0790*/  FFMA R8, R8, R26, R23 ;  /* 0x0000001a08087223 */ /* 0x001fe40000000017 */
[----:B------:R-:W0:Y:S04]  /*07a0*/  LDS R23, [R25+0x80] ;  /* 0x0000800019177984 */ /* 0x000e280000000800 */
[----:B------:R-:W-:Y:S01]  /*07b0*/  LDS R26, [R25+0x200] ;  /* 0x00020000191a7984 */ /* 0x000fe20000000800 */
[----:B0-----:R-:W-:-:S03]  /*07c0*/  FFMA R9, R23, R9, R8 ;  /* 0x0000000917097223 */ /* 0x001fc60000000008 */
[----:B------:R-:W0:Y:S04]  /*07d0*/  LDS R8, [R25+0x100] ;  /* 0x0001000019087984 */ /* 0x000e280000000800 */
[----:B------:R-:W1:Y:S01]  /*07e0*/  LDS R23, [R25+0x180] ;  /* 0x0001800019177984 */ /* 0x000e620000000800 */
[----:B0-----:R-:W-:-:S04]  /*07f0*/  FFMA R8, R8, R10, R9 ;  /* 0x0000000a08087223 */ /* 0x001fc80000000009 */
[----:B-1----:R-:W-:Y:S02]  /*0800*/  FFMA R23, R23, R11, R8 ;  /* 0x0000000b17177223 */ /* 0x002fe40000000008 */
[----:B------:R0:W1:Y:S02]  /*0810*/  LDS.128 R8, [R24+0x10] ;  /* 0x0000100018087984 */ /* 0x0000640000000c00 */
[----:B0-----:R-:W-:Y:S01]  /*0820*/  IADD3 R24, PT, PT, R24, 0x40, RZ ;  /* 0x0000004018187810 */ /* 0x001fe20007ffe0ff */
[----:B-1----:R-:W-:Y:S02]  /*0830*/  FFMA R8, R8, R26, R23 ;  /* 0x0000001a08087223 */ /* 0x002fe40000000017 */
[----:B------:R-:W0:Y:S04]  /*0840*/  LDS R23, [R25+0x280] ;  /* 0x0002800019177984 */ /* 0x000e280000000800 */
[----:B------:R-:W1:Y:S01]  /*0850*/  LDS R26, [R25+0x300] ;  /* 0x00030000191a7984 */ /* 0x000e620000000800 */
[----:B0-----:R-:W-:-:S03]  /*0860*/  FFMA R9, R23, R9, R8 ;  /* 0x0000000917097223 */ /* 0x001fc60000000008 */
[----:B------:R0:W2:Y:S01]  /*0870*/  LDS R23, [R25+0x380] ;  /* 0x0003800019177984 */ /* 0x0000a20000000800 */
[----:B-1----:R-:W-:Y:S01]  /*0880*/  FFMA R10, R26, R10, R9 ;  /* 0x0000000a1a0a7223 */ /* 0x002fe20000000009 */
[----:B0-----:R-:W-:-:S03]  /*0890*/  IADD3 R25, PT, PT, R25, 0x800, RZ ;  /* 0x0000080019197810 */ /* 0x001fc60007ffe0ff */
[----:B--2---:R-:W-:Y:S01]  /*08a0*/  FFMA R23, R23, R11, R10 ;  /* 0x0000000b17177223 */ /* 0x004fe2000000000a */
[----:B------:R-:W-:Y:S06]  /*08b0*/  @P0 BRA `(.L_x_5) ;  /* 0xfffffffc005c0947 */ /* 0x000fec000383ffff */
[----:B------:R-:W-:-:S07]  /*08c0*/  MOV R7, R15 ;  /* 0x0000000f00077202 */ /* 0x000fce0000000f00 */
.L_x_4:
[----:B------:R-:W-:-:S13]  /*08d0*/  ISETP.NE.AND P0, PT, R17, RZ, PT ;  /* 0x000000ff1100720c */ /* 0x000fda0003f05270 */
[----:B------:R-:W-:Y:S05]  /*08e0*/  @!P0 BRA `(.L_x_3) ;  /* 0x0000000000dc8947 */ /* 0x000fea0003800000 */
[----:B------:R-:W-:Y:S02]  /*08f0*/  IADD3 R8, PT, PT, R17, -0x1, RZ ;  /* 0xffffffff11087810 */ /* 0x000fe40007ffe0ff */
[----:B------:R-:W-:Y:S02]  /*0900*/  ISETP.NE.AND P1, PT, R16, RZ, PT ;  /* 0x000000ff1000720c */ /* 0x000fe40003f25270 */
[----:B------:R-:W-:-:S13]  /*0910*/  ISETP.GE.U32.AND P0, PT, R8, 0x7, PT ;  /* 0x000000070800780c */ /* 0x000fda0003f06070 */
[----:B------:R-:W-:Y:S05]  /*0920*/  @!P0 BRA `(.L_x_6) ;  /* 0x0000000000548947 */ /* 0x000fea0003800000 */
[C---:B0-----:R-:W-:Y:S02]  /*0930*/  LEA R24, R7.reuse, R18, 0x7 ;  /* 0x0000001207187211 */ /* 0x041fe400078e38ff */
[C---:B------:R-:W-:Y:S02]  /*0940*/  LEA R25, R7.reuse, R19, 0x2 ;  /* 0x0000001307197211 */ /* 0x040fe400078e10ff */
[----:B------:R-:W-:Y:S01]  /*0950*/  IADD3 R7, PT, PT, R7, 0x8, RZ ;  /* 0x0000000807077810 */ /* 0x000fe20007ffe0ff */
[----:B------:R-:W-:Y:S04]  /*0960*/  LDS R26, [R24] ;  /* 0x00000000181a7984 */ /* 0x000fe80000000800 */
[----:B------:R-:W0:Y:S04]  /*0970*/  LDS.128 R8, [R25] ;  /* 0x0000000019087984 */ /* 0x000e280000000c00 */
[----:B------:R-:W-:Y:S04]  /*0980*/  LDS R27, [R24+0x180] ;  /* 0x00018000181b7984 */ /* 0x000fe80000000800 */
[----:B------:R-:W-:Y:S01]  /*0990*/  LDS R28, [R24+0x280] ;  /* 0x00028000181c7984 */ /* 0x000fe20000000800 */
[----:B0-----:R-:W-:-:S03]  /*09a0*/  FFMA R8, R8, R26, R23 ;  /* 0x0000001a08087223 */ /* 0x001fc60000000017 */
[----:B------:R-:W0:Y:S04]  /*09b0*/  LDS R23, [R24+0x80] ;  /* 0x0000800018177984 */ /* 0x000e280000000800 */
[----:B------:R-:W-:Y:S01]  /*09c0*/  LDS R26, [R24+0x380] ;  /* 0x00038000181a7984 */ /* 0x000fe20000000800 */
[----:B0-----:R-:W-:-:S03]  /*09d0*/  FFMA R9, R23, R9, R8 ;  /* 0x0000000917097223 */ /* 0x001fc60000000008 */
[----:B------:R-:W0:Y:S04]  /*09e0*/  LDS R8, [R24+0x100] ;  /* 0x0001000018087984 */ /* 0x000e280000000800 */
[----:B------:R-:W-:Y:S01]  /*09f0*/  LDS R23, [R24+0x200] ;  /* 0x0002000018177984 */ /* 0x000fe20000000800 */
[----:B0-----:R-:W-:-:S04]  /*0a00*/  FFMA R8, R8, R10, R9 ;  /* 0x0000000a08087223 */ /* 0x001fc80000000009 */
[----:B------:R-:W-:Y:S02]  /*0a10*/  FFMA R29, R27, R11, R8 ;  /* 0x0000000b1b1d7223 */ /* 0x000fe40000000008 */
[----:B------:R-:W0:Y:S04]  /*0a20*/  LDS.128 R8, [R25+0x10] ;  /* 0x0000100019087984 */ /* 0x000e280000000c00 */
[----:B------:R-:W1:Y:S01]  /*0a30*/  LDS R27, [R24+0x300] ;  /* 0x00030000181b7984 */ /* 0x000e620000000800 */
[----:B0-----:R-:W-:-:S04]  /*0a40*/  FFMA R8, R8, R23, R29 ;  /* 0x0000001708087223 */ /* 0x001fc8000000001d */
[----:B------:R-:W-:-:S04]  /*0a50*/  FFMA R8, R28, R9, R8 ;  /* 0x000000091c087223 */ /* 0x000fc80000000008 */
[----:B-1----:R-:W-:-:S04]  /*0a60*/  FFMA R27, R27, R10, R8 ;  /* 0x0000000a1b1b7223 */ /* 0x002fc80000000008 */
[----:B------:R-:W-:-:S07]  /*0a70*/  FFMA R23, R26, R11, R27 ;  /* 0x0000000b1a177223 */ /* 0x000fce000000001b */
.L_x_6:
[----:B------:R-:W-:Y:S05]  /*0a80*/  @!P1 BRA `(.L_x_3) ;  /* 0x0000000000749947 */ /* 0x000fea0003800000 */
[----:B------:R-:W-:Y:S02]  /*0a90*/  IADD3 R8, PT, PT, R16, -0x1, RZ ;  /* 0xffffffff10087810 */ /* 0x000fe40007ffe0ff */
[----:B------:R-:W-:Y:S02]  /*0aa0*/  ISETP.NE.AND P1, PT, R14, RZ, PT ;  /* 0x000000ff0e00720c */ /* 0x000fe40003f25270 */
[----:B------:R-:W-:-:S13]  /*0ab0*/  ISETP.GE.U32.AND P0, PT, R8, 0x3, PT ;  /* 0x000000030800780c */ /* 0x000fda0003f06070 */
[----:B------:R-:W-:Y:S05]  /*0ac0*/  @!P0 BRA `(.L_x_7) ;  /* 0x0000000000308947 */ /* 0x000fea0003800000 */
[C---:B------:R-:W-:Y:S02]  /*0ad0*/  LEA R8, R7.reuse, R19, 0x2 ;  /* 0x0000001307087211 */ /* 0x040fe400078e10ff */
[C---:B0-----:R-:W-:Y:S02]  /*0ae0*/  LEA R24, R7.reuse, R18, 0x7 ;  /* 0x0000001207187211 */ /* 0x041fe400078e38ff */
[----:B------:R-:W-:Y:S02]  /*0af0*/  IADD3 R7, PT, PT, R7, 0x4, RZ ;  /* 0x0000000407077810 */ /* 0x000fe40007ffe0ff */
[----:B------:R-:W-:Y:S04]  /*0b00*/  LDS.128 R8, [R8] ;  /* 0x0000000008087984 */ /* 0x000fe80000000c00 */
[----:B------:R-:W0:Y:S04]  /*0b10*/  LDS R25, [R24] ;  /* 0x0000000018197984 */ /* 0x000e280000000800 */
[----:B------:R-:W1:Y:S04]  /*0b20*/  LDS R27, [R24+0x80] ;  /* 0x00008000181b7984 */ /* 0x000e680000000800 */
[----:B------:R-:W2:Y:S01]  /*0b30*/  LDS R28, [R24+0x100] ;  /* 0x00010000181c7984 */ /* 0x000ea20000000800 */
[----:B0-----:R-:W-:-:S03]  /*0b40*/  FFMA R26, R8, R25, R23 ;  /* 0x00000019081a7223 */ /* 0x001fc60000000017 */
[----:B------:R-:W0:Y:S01]  /*0b50*/  LDS R23, [R24+0x180] ;  /* 0x0001800018177984 */ /* 0x000e220000000800 */
[----:B-1----:R-:W-:-:S04]  /*0b60*/  FFMA R9, R27, R9, R26 ;  /* 0x000000091b097223 */ /* 0x002fc8000000001a */
[----:B--2---:R-:W-:-:S04]  /*0b70*/  FFMA R10, R28, R10, R9 ;  /* 0x0000000a1c0a7223 */ /* 0x004fc80000000009 */
[----:B0-----:R-:W-:-:S07]  /*0b80*/  FFMA R23, R23, R11, R10 ;  /* 0x0000000b17177223 */ /* 0x001fce000000000a */
.L_x_7:
[----:B------:R-:W-:Y:S05]  /*0b90*/  @!P1 BRA `(.L_x_3) ;  /* 0x0000000000309947 */ /* 0x000fea0003800000 */
[C---:B------:R-:W-:Y:S02]  /*0ba0*/  LEA R8, R7.reuse, R19, 0x2 ;  /* 0x0000001307087211 */ /* 0x040fe400078e10ff */
[----:B0-----:R-:W-:Y:S02]  /*0bb0*/  LEA R25, R7, R18, 0x7 ;  /* 0x0000001207197211 */ /* 0x001fe400078e38ff */
[----:B------:R-:W-:Y:S02]  /*0bc0*/  ISETP.NE.AND P0, PT, R14, 0x1, PT ;  /* 0x000000010e00780c */ /* 0x000fe40003f05270 */
[----:B------:R-:W-:Y:S04]  /*0bd0*/  LDS.128 R8, [R8] ;  /* 0x0000000008087984 */ /* 0x000fe80000000c00 */
[----:B------:R-:W0:Y:S02]  /*0be0*/  LDS R7, [R25] ;  /* 0x0000000019077984 */ /* 0x000e240000000800 */
[----:B0-----:R-:W-:-:S05]  /*0bf0*/  FFMA R23, R8, R7, R23 ;  /* 0x0000000708177223 */ /* 0x001fca0000000017 */
[----:B------:R-:W-:Y:S05]  /*0c00*/  @!P0 BRA `(.L_x_3) ;  /* 0x0000000000148947 */ /* 0x000fea0003800000 */
[----:B------:R-:W-:Y:S01]  /*0c10*/  ISETP.NE.AND P0, PT, R14, 0x2, PT ;  /* 0x000000020e00780c */ /* 0x000fe20003f05270 */
[----:B------:R-:W0:-:S12]  /*0c20*/  LDS R8, [R25+0x80] ;  /* 0x0000800019087984 */ /* 0x000e180000000800 */
[----:B------:R-:W1:Y:S01]  /*0c30*/  @P0 LDS R24, [R25+0x100] ;  /* 0x0001000019180984 */ /* 0x000e620000000800 */
[----:B0-----:R-:W-:-:S04]  /*0c40*/  FFMA R23, R8, R9, R23 ;  /* 0x0000000908177223 */ /* 0x001fc80000000017 */
[----:B-1----:R-:W-:-:S07]  /*0c50*/  @P0 FFMA R23, R24, R10, R23 ;  /* 0x0000000a18170223 */ /* 0x002fce0000000017 */
.L_x_3:
[----:B------:R-:W-:Y:S01]  /*0c60*/  IADD3 R5, PT, PT, R5, 0x1, RZ ;  /* 0x0000000105057810 */ /* 0x000fe20007ffe0ff */
[----:B------:R-:W-:Y:S03]  /*0c70*/  BAR.SYNC.DEFER_BLOCKING 0x0 ;  /* 0x0000000000007b1d */ /* 0x000fe60000010000 */
[----:B------:R-:W-:-:S04]  /*0c80*/  I2FP.F32.U32 R7, R5 ;  /* 0x0000000500077245 */ /* 0x000fc80000201000 */
[----:B------:R-:W-:-:S13]  /*0c90*/  FSETP.GT.AND P0, PT, R20, R7, PT ;  /* 0x000000071400720b */ /* 0x000fda0003f04000 */
[----:B------:R-:W-:Y:S05]  /*0ca0*/  @P0 BRA `(.L_x_8) ;  /* 0xfffffff400c80947 */ /* 0x000fea000383ffff */
.L_x_2:
[----:B------:R-:W-:-:S04]  /*0cb0*/  ISETP.GE.AND P0, PT, R22, R3, PT ;  /* 0x000000031600720c */ /* 0x000fc80003f06270 */
[----:B------:R-:W-:-:S13]  /*0cc0*/  ISETP.GE.OR P0, PT, R21, R6, P0 ;  /* 0x000000061500720c */ /* 0x000fda0000706670 */
[----:B------:R-:W-:Y:S05]  /*0cd0*/  @P0 EXIT ;  /* 0x000000000000094d */ /* 0x000fea0003800000 */
[----:B------:R-:W1:Y:S01]  /*0ce0*/  LDC.64 R4, c[0x0][0x390] ;  /* 0x0000e400ff047b82 */ /* 0x000e620000000a00 */
[----:B------:R-:W-:-:S04]  /*0cf0*/  IMAD R3, R21, R3, R22 ;  /* 0x0000000315037224 */ /* 0x000fc800078e0216 */
[----:B-1----:R-:W-:-:S05]  /*0d00*/  IMAD.WIDE R2, R3, 0x4, R4 ;  /* 0x0000000403027825 */ /* 0x002fca00078e0204 */
[----:B------:R-:W-:Y:S01]  /*0d10*/  STG.E desc[UR36][R2.64], R23 ;  /* 0x0000001702007986 */ /* 0x000fe2000c101924 */
[----:B------:R-:W-:Y:S05]  /*0d20*/  EXIT ;  /* 0x000000000000794d */ /* 0x000fea0003800000 */
.L_x_1:
[----:B------:R-:W0:Y:S01]  /*0d30*/  LDC.64 R2, c[0x0][0x390] ;  /* 0x0000e400ff027b82 */ /* 0x000e220000000a00 */
[----:B------:R-:W-:Y:S01]  /*0d40*/  ISETP.GE.AND P0, PT, R6, 0x20, PT ;  /* 0x000000200600780c */ /* 0x000fe20003f06270 */
[----:B------:R-:W-:-:S04]  /*0d50*/  IMAD R5, R21, R6, R22 ;  /* 0x0000000615057224 */ /* 0x000fc800078e0216 */
[----:B0-----:R-:W-:-:S04]  /*0d60*/  IMAD.WIDE R2, R5, 0x4, R2 ;  /* 0x0000000405027825 */ /* 0x001fc800078e0202 */
[----:B------:R-:W-:-:S04]  /*0d70*/  HFMA2 R5, -RZ, RZ, 0, 0 ;  /* 0x00000000ff057431 */ /* 0x000fc800000001ff */
[----:B------:R-:W-:Y:S05]  /*0d80*/  @!P0 BRA `(.L_x_9) ;  /* 0x0000000800408947 */ /* 0x000fea0003800000 */
[----:B------:R-:W-:Y:S01]  /*0d90*/  SHF.R.S32.HI R5, RZ, 0x1f, R6 ;  /* 0x0000001fff057819 */ /* 0x000fe20000011406 */
[----:B------:R-:W-:-:S03]  /*0da0*/  IMAD R21, R21, R6, RZ ;  /* 0x0000000615157224 */ /* 0x000fc600078e02ff */
[----:B------:R-:W-:-:S04]  /*0db0*/  LEA.HI R5, R5, R6, RZ, 0x5 ;  /* 0x0000000605057211 */ /* 0x000fc800078f28ff */
[----:B------:R-:W-:Y:S02]  /*0dc0*/  SHF.R.S32.HI R0, RZ, 0x5, R5 ;  /* 0x00000005ff007819 */ /* 0x000fe40000011405 */
[----:B------:R-:W-:Y:S02]  /*0dd0*/  MOV R5, RZ ;  /* 0x000000ff00057202 */ /* 0x000fe40000000f00 */
[----:B------:R-:W-:-:S07]  /*0de0*/  IADD3 R0, PT, PT, -R0, RZ, RZ ;  /* 0x000000ff00007210 */ /* 0x000fce0007ffe1ff */
.L_x_10:
[----:B------:R-:W0:Y:S08]  /*0df0*/  LDC.64 R10, c[0x0][0x380] ;  /* 0x0000e000ff0a7b82 */ /* 0x000e300000000a00 */
[----:B------:R-:W1:Y:S01]  /*0e00*/  LDC.64 R8, c[0x0][0x388] ;  /* 0x0000e200ff087b82 */ /* 0x000e620000000a00 */
[----:B0-----:R-:W-:-:S05]  /*0e10*/  IMAD.WIDE.U32 R10, R21, 0x4, R10 ;  /* 0x00000004150a7825 */ /* 0x001fca00078e000a */
[----:B------:R-:W2:Y:S01]  /*0e20*/  LDG.E R26, desc[UR36][R10.64] ;  /* 0x000000240a1a7981 */ /* 0x000ea2000c1e1900 */
[----:B-1----:R-:W-:-:S03]  /*0e30*/  IMAD.WIDE R8, R22, 0x4, R8 ;  /* 0x0000000416087825 */ /* 0x002fc600078e0208 */
[----:B------:R-:W3:Y:S04]  /*0e40*/  LDG.E R12, desc[UR36][R10.64+0x4] ;  /* 0x000004240a0c7981 */ /* 0x000ee8000c1e1900 */
[----:B------:R-:W2:Y:S01]  /*0e50*/  LDG.E R20, desc[UR36][R8.64] ;  /* 0x0000002408147981 */ /* 0x000ea2000c1e1900 */
[----:B------:R-:W-:-:S03]  /*0e60*/  IMAD.WIDE.U32 R18, R6, 0x4, R8 ;  /* 0x0000000406127825 */ /* 0x000fc600078e0008 */
[----:B------:R-:W4:Y:S04]  /*0e70*/  LDG.E R15, desc[UR36][R10.64+0x8] ;  /* 0x000008240a0f7981 */ /* 0x000f28000c1e1900 */
[----:B------:R0:W3:Y:S04]  /*0e80*/  LDG.E R13, desc[UR36][R18.64] ;  /* 0x00000024120d7981 */ /* 0x0000e8000c1e1900 */
[----:B------:R-:W5:Y:S04]  /*0e90*/  LDG.E R16, desc[UR36][R10.64+0xc] ;  /* 0x00000c240a107981 */ /* 0x000f68000c1e1900 */
[----:B------:R-:W5:Y:S01]  /*0ea0*/  LDG.E R7, desc[UR36][R10.64+0x10] ;  /* 0x000010240a077981 */ /* 0x000f62000c1e1900 */
[----:B0-----:R-:W-:-:S03]  /*0eb0*/  IMAD.WIDE.U32 R18, R6, 0x4, R18 ;  /* 0x0000000406127825 */ /* 0x001fc600078e0012 */
[----:B------:R-:W5:Y:S04]  /*0ec0*/  LDG.E R4, desc[UR36][R10.64+0x14] ;  /* 0x000014240a047981 */ /* 0x000f68000c1e1900 */
[----:B------:R-:W4:Y:S01]  /*0ed0*/  LDG.E R14, desc[UR36][R18.64] ;  /* 0x00000024120e7981 */ /* 0x000f22000c1e1900 */
[----:B------:R-:W-:-:S05]  /*0ee0*/  IMAD.WIDE.U32 R24, R6, 0x4, R18 ;  /* 0x0000000406187825 */ /* 0x000fca00078e0012 */
[----:B------:R0:W5:Y:S04]  /*0ef0*/  LDG.E R17, desc[UR36][R24.64] ;  /* 0x0000002418117981 */ /* 0x000168000c1e1900 */
[----:B------:R-:W5:Y:S01]  /*0f00*/  LDG.E R19, desc[UR36][R10.64+0x18] ;  /* 0x000018240a137981 */ /* 0x000f62000c1e1900 */
[----:B0-----:R-:W-:-:S05]  /*0f10*/  IMAD.WIDE.U32 R24, R6, 0x4, R24 ;  /* 0x0000000406187825 */ /* 0x001fca00078e0018 */
[----:B------:R-:W5:Y:S01]  /*0f20*/  LDG.E R8, desc[UR36][R24.64] ;  /* 0x0000002418087981 */ /* 0x000f62000c1e1900 */
[----:B------:R-:W-:-:S05]  /*0f30*/  IMAD.WIDE.U32 R28, R6, 0x4, R24 ;  /* 0x00000004061c7825 */ /* 0x000fca00078e0018 */
[----:B------:R0:W5:Y:S02]  /*0f40*/  LDG.E R9, desc[UR36][R28.64] ;  /* 0x000000241c097981 */ /* 0x000164000c1e1900 */
[----:B0-----:R-:W-:-:S05]  /*0f50*/  IMAD.WIDE.U32 R28, R6, 0x4, R28 ;  /* 0x00000004061c7825 */ /* 0x001fca00078e001c */
[----:B------:R-:W5:Y:S01]  /*0f60*/  LDG.E R18, desc[UR36][R28.64] ;  /* 0x000000241c127981 */ /* 0x000f62000c1e1900 */
[----:B------:R-:W-:-:S04]  /*0f70*/  IMAD.WIDE.U32 R24, R6, 0x4, R28 ;  /* 0x0000000406187825 */ /* 0x000fc800078e001c */
[----:B--2---:R-:W-:Y:S02]  /*0f80*/  FFMA R23, R26, R20, R5 ;  /* 0x000000141a177223 */ /* 0x004fe40000000005 */
[----:B------:R-:W2:Y:S04]  /*0f90*/  LDG.E R20, desc[UR36][R10.64+0x1c] ;  /* 0x00001c240a147981 */ /* 0x000ea8000c1e1900 */
[----:B------:R-:W2:Y:S01]  /*0fa0*/  LDG.E R5, desc[UR36][R24.64] ;  /* 0x0000002418057981 */ /* 0x000ea2000c1e1900 */
[----:B------:R-:W-:-:S04]  /*0fb0*/  IMAD.WIDE.U32 R26, R6, 0x4, R24 ;  /* 0x00000004061a7825 */ /* 0x000fc800078e0018 */
[----:B---3--:R-:W-:Y:S02]  /*0fc0*/  FFMA R23, R12, R13, R23 ;  /* 0x0000000d0c177223 */ /* 0x008fe40000000017 */
[----:B------:R-:W3:Y:S04]  /*0fd0*/  LDG.E R13, desc[UR36][R10.64+0x20] ;  /* 0x000020240a0d7981 */ /* 0x000ee8000c1e1900 */
[----:B------:R0:W3:Y:S02]  /*0fe0*/  LDG.E R12, desc[UR36][R26.64] ;  /* 0x000000241a0c7981 */ /* 0x0000e4000c1e1900 */
[----:B0-----:R-:W-:-:S04]  /*0ff0*/  IMAD.WIDE.U32 R26, R6, 0x4, R26 ;  /* 0x00000004061a7825 */ /* 0x001fc800078e001a */
[----:B----4-:R-:W-:Y:S02]  /*1000*/  FFMA R23, R15, R14, R23 ;  /* 0x0000000e0f177223 */ /* 0x010fe40000000017 */
[----:B------:R-:W4:Y:S01]  /*1010*/  LDG.E R14, desc[UR36][R10.64+0x24] ;  /* 0x000024240a0e7981 */ /* 0x000f22000c1e1900 */
[----:B------:R-:W-:-:S03]  /*1020*/  IMAD.WIDE.U32 R28, R6, 0x4, R26 ;  /* 0x00000004061c7825 */ /* 0x000fc600078e001a */
[----:B------:R-:W4:Y:S01]  /*1030*/  LDG.E R15, desc[UR36][R26.64] ;  /* 0x000000241a0f7981 */ /* 0x000f22000c1e1900 */
[----:B-----5:R-:W-:-:S03]  /*1040*/  FFMA R23, R16, R17, R23 ;  /* 0x0000001110177223 */ /* 0x020fc60000000017 */
[----:B------:R-:W5:Y:S01]  /*1050*/  LDG.E R17, desc[UR36][R10.64+0x28] ;  /* 0x000028240a117981 */ /* 0x000f62000c1e1900 */
[----:B------:R-:W-:-:S03]  /*1060*/  IMAD.WIDE.U32 R24, R6, 0x4, R28 ;  /* 0x0000000406187825 */ /* 0x000fc600078e001c */
[----:B------:R-:W5:Y:S01]  /*1070*/  LDG.E R16, desc[UR36][R28.64] ;  /* 0x000000241c107981 */ /* 0x000f62000c1e1900 */
[----:B------:R-:W-:-:S03]  /*1080*/  FFMA R23, R7, R8, R23 ;  /* 0x0000000807177223 */ /* 0x000fc60000000017 */
[----:B------:R-:W5:Y:S04]  /*1090*/  LDG.E R8, desc[UR36][R10.64+0x2c] ;  /* 0x00002c240a087981 */ /* 0x000f68000c1e1900 */
[----:B------:R0:W5:Y:S01]  /*10a0*/  LDG.E R7, desc[UR36][R24.64] ;  /* 0x0000002418077981 */ /* 0x000162000c1e1900 */
[----:B------:R-:W-:-:S03]  /*10b0*/  FFMA R23, R4, R9, R23 ;  /* 0x0000000904177223 */ /* 0x000fc60000000017 */
[----:B------:R-:W5:Y:S01]  /*10c0*/  LDG.E R9, desc[UR36][R10.64+0x30] ;  /* 0x000030240a097981 */ /* 0x000f62000c1e1900 */
[----:B0-----:R-:W-:-:S05]  /*10d0*/  IMAD.WIDE.U32 R24, R6, 0x4, R24 ;  /* 0x0000000406187825 */ /* 0x001fca00078e0018 */
[----:B------:R-:W5:Y:S01]  /*10e0*/  LDG.E R4, desc[UR36][R24.64] ;  /* 0x0000002418047981 */ /* 0x000f62000c1e1900 */
[----:B------:R-:W-:-:S04]  /*10f0*/  IMAD.WIDE.U32 R26, R6, 0x4, R24 ;  /* 0x00000004061a7825 */ /* 0x000fc800078e0018 */
[----:B------:R-:W-:Y:S02]  /*1100*/  FFMA R23, R19, R18, R23 ;  /* 0x0000001213177223 */ /* 0x000fe40000000017 */
[----:B------:R-:W5:Y:S01]  /*1110*/  LDG.E R18, desc[UR36][R10.64+0x34] ;  /* 0x000034240a127981 */ /* 0x000f62000c1e1900 */
[----:B------:R-:W-:-:S03]  /*1120*/  IMAD.WIDE.U32 R28, R6, 0x4, R26 ;  /* 0x00000004061c7825 */ /* 0x000fc600078e001a */
[----:B------:R-:W5:Y:S01]  /*1130*/  LDG.E R19, desc[UR36][R26.64] ;  /* 0x000000241a137981 */ /* 0x000f62000c1e1900 */
[----:B--2---:R-:W-:-:S03]  /*1140*/  FFMA R23, R20, R5, R23 ;  /* 0x0000000514177223 */ /* 0x004fc60000000017 */
[----:B------:R-:W2:Y:S04]  /*1150*/  LDG.E R5, desc[UR36][R10.64+0x38] ;  /* 0x000038240a057981 */ /* 0x000ea8000c1e1900 */
[----:B------:R0:W2:Y:S01]  /*1160*/  LDG.E R20, desc[UR36][R28.64] ;  /* 0x000000241c147981 */ /* 0x0000a2000c1e1900 */
[----:B---3--:R-:W-:-:S03]  /*1170*/  FFMA R23, R13, R12, R23 ;  /* 0x0000000c0d177223 */ /* 0x008fc60000000017 */
[----:B------:R-:W3:Y:S01]  /*1180*/  LDG.E R13, desc[UR36][R10.64+0x3c] ;  /* 0x00003c240a0d7981 */ /* 0x000ee2000c1e1900 */
[----:B0-----:R-:W-:-:S05]  /*1190*/  IMAD.WIDE.U32 R28, R6, 0x4, R28 ;  /* 0x00000004061c7825 */ /* 0x001fca00078e001c */
[----:B------:R-:W3:Y:S01]  /*11a0*/  LDG.E R12, desc[UR36][R28.64] ;  /* 0x000000241c0c7981 */ /* 0x000ee2000c1e1900 */
[----:B------:R-:W-:-:S04]  /*11b0*/  IMAD.WIDE.U32 R24, R6, 0x4, R28 ;  /* 0x0000000406187825 */ /* 0x000fc800078e001c */
[----:B----4-:R-:W-:Y:S02]  /*11c0*/  FFMA R23, R14, R15, R23 ;  /* 0x0000000f0e177223 */ /* 0x010fe40000000017 */
[----:B------:R-:W4:Y:S01]  /*11d0*/  LDG.E R14, desc[UR36][R24.64] ;  /* 0x00000024180e7981 */ /* 0x000f22000c1e1900 */
[----:B------:R-:W-:-:S03]  /*11e0*/  IMAD.WIDE.U32 R26, R6, 0x4, R24 ;  /* 0x00000004061a7825 */ /* 0x000fc600078e0018 */
[----:B------:R-:W4:Y:S01]  /*11f0*/  LDG.E R15, desc[UR36][R10.64+0x40] ;  /* 0x000040240a0f7981 */ /* 0x000f22000c1e1900 */
[----:B-----5:R-:W-:-:S03]  /*1200*/  FFMA R23, R17, R16, R23 ;  /* 0x0000001011177223 */ /* 0x020fc60000000017 */
[----:B------:R0:W5:Y:S04]  /*1210*/  LDG.E R16, desc[UR36][R26.64] ;  /* 0x000000241a107981 */ /* 0x000168000c1e1900 */
[----:B------:R-:W5:Y:S01]  /*1220*/  LDG.E R17, desc[UR36][R10.64+0x44] ;  /* 0x000044240a117981 */ /* 0x000f62000c1e1900 */
[----:B0-----:R-:W-:-:S04]  /*1230*/  IMAD.WIDE.U32 R26, R6, 0x4, R26 ;  /* 0x00000004061a7825 */ /* 0x001fc800078e001a */
[----:B------:R-:W-:Y:S02]  /*1240*/  FFMA R23, R8, R7, R23 ;  /* 0x0000000708177223 */ /* 0x000fe40000000017 */
[----:B------:R-:W5:Y:S01]  /*1250*/  LDG.E R7, desc[UR36][R10.64+0x48] ;  /* 0x000048240a077981 */ /* 0x000f62000c1e1900 */
[----:B------:R-:W-:-:S03]  /*1260*/  IMAD.WIDE.U32 R28, R6, 0x4, R26 ;  /* 0x00000004061c7825 */ /* 0x000fc600078e001a */
[----:B------:R-:W5:Y:S01]  /*1270*/  LDG.E R8, desc[UR36][R26.64] ;  /* 0x000000241a087981 */ /* 0x000f62000c1e1900 */
[----:B------:R-:W-:-:S04]  /*1280*/  IMAD.WIDE.U32 R24, R6, 0x4, R28 ;  /* 0x0000000406187825 */ /* 0x000fc800078e001c */
[----:B------:R-:W-:Y:S02]  /*1290*/  FFMA R23, R9, R4, R23 ;  /* 0x0000000409177223 */ /* 0x000fe40000000017 */
[----:B------:R-:W5:Y:S04]  /*12a0*/  LDG.E R4, desc[UR36][R28.64] ;  /* 0x000000241c047981 */ /* 0x000f68000c1e1900 */
[----:B------:R-:W5:Y:S01]  /*12b0*/  LDG.E R9, desc[UR36][R10.64+0x4c] ;  /* 0x00004c240a097981 */ /* 0x000f62000c1e1900 */
[----:B------:R-:W-:-:S03]  /*12c0*/  FFMA R23, R18, R19, R23 ;  /* 0x0000001312177223 */ /* 0x000fc60000000017 */
[----:B------:R-:W5:Y:S04]  /*12d0*/  LDG.E R18, desc[UR36][R10.64+0x50] ;  /* 0x000050240a127981 */ /* 0x000f68000c1e1900 */
[----:B------:R0:W5:Y:S02]  /*12e0*/  LDG.E R19, desc[UR36][R24.64] ;  /* 0x0000002418137981 */ /* 0x000164000c1e1900 */
[----:B0-----:R-:W-:-:S04]  /*12f0*/  IMAD.WIDE.U32 R24, R6, 0x4, R24 ;  /* 0x0000000406187825 */ /* 0x001fc800078e0018 */
[----:B------:R-:W-:-:S05]  /*1300*/  IMAD.WIDE.U32 R26, R6, 0x4, R24 ;  /* 0x00000004061a7825 */ /* 0x000fca00078e0018 */
[----:B------:R-:W5:Y:S01]  /*1310*/  LDG.E R28, desc[UR36][R26.64] ;  /* 0x000000241a1c7981 */ /* 0x000f62000c1e1900 */
[----:B--2---:R-:W-:-:S03]  /*1320*/  FFMA R23, R5, R20, R23 ;  /* 0x0000001405177223 */ /* 0x004fc60000000017 */
[----:B------:R5:W2:Y:S04]  /*1330*/  LDG.E R5, desc[UR36][R24.64] ;  /* 0x0000002418057981 */ /* 0x000aa8000c1e1900 */
[----:B------:R-:W2:Y:S01]  /*1340*/  LDG.E R20, desc[UR36][R10.64+0x54] ;  /* 0x000054240a147981 */ /* 0x000ea2000c1e1900 */
[----:B---3--:R-:W-:-:S03]  /*1350*/  FFMA R29, R13, R12, R23 ;  /* 0x0000000c0d1d7223 */ /* 0x008fc60000000017 */
[----:B------:R-:W3:Y:S01]  /*1360*/  LDG.E R23, desc[UR36][R10.64+0x58] ;  /* 0x000058240a177981 */ /* 0x000ee2000c1e1900 */
[----:B------:R-:W-:-:S03]  /*1370*/  IMAD.WIDE.U32 R12, R6, 0x4, R26 ;  /* 0x00000004060c7825 */ /* 0x000fc600078e001a */
[----:B------:R-:W3:Y:S01]  /*1380*/  LDG.E R27, desc[UR36][R10.64+0x64] ;  /* 0x000064240a1b7981 */ /* 0x000ee2000c1e1900 */
[----:B----4-:R-:W-:Y:S01]  /*1390*/  FFMA R29, R15, R14, R29 ;  /* 0x0000000e0f1d7223 */ /* 0x010fe2000000001d */
[C---:B------:R-:W-:Y:S02]  /*13a0*/  IMAD.WIDE.U32 R14, R6.reuse, 0x4, R12 ;  /* 0x00000004060e7825 */ /* 0x040fe400078e000c */
[----:B------:R-:W4:Y:S02]  /*13b0*/  LDG.E R12, desc[UR36][R12.64] ;  /* 0x000000240c0c7981 */ /* 0x000f24000c1e1900 */
[----:B-----5:R-:W-:Y:S01]  /*13c0*/  FFMA R24, R17, R16, R29 ;  /* 0x0000001011187223 */ /* 0x020fe2000000001d */
[C---:B------:R-:W-:Y:S01]  /*13d0*/  IMAD.WIDE.U32 R16, R6.reuse, 0x4, R14 ;  /* 0x0000000406107825 */ /* 0x040fe200078e000e */
[----:B------:R-:W4:Y:S04]  /*13e0*/  LDG.E R29, desc[UR36][R10.64+0x5c] ;  /* 0x00005c240a1d7981 */ /* 0x000f28000c1e1900 */
[----:B------:R-:W5:Y:S01]  /*13f0*/  LDG.E R14, desc[UR36][R14.64] ;  /* 0x000000240e0e7981 */ /* 0x000f62000c1e1900 */
[----:B------:R-:W-:Y:S01]  /*1400*/  FFMA R8, R7, R8, R24 ;  /* 0x0000000807087223 */ /* 0x000fe20000000018 */
[----:B------:R-:W-:-:S02]  /*1410*/  IMAD.WIDE.U32 R24, R6, 0x4, R16 ;  /* 0x0000000406187825 */ /* 0x000fc400078e0010 */
[----:B------:R-:W5:Y:S04]  /*1420*/  LDG.E R7, desc[UR36][R10.64+0x60] ;  /* 0x000060240a077981 */ /* 0x000f68000c1e1900 */
[----:B------:R-:W5:Y:S04]  /*1430*/  LDG.E R16, desc[UR36][R16.64] ;  /* 0x0000002410107981 */ /* 0x000f68000c1e1900 */
[----:B------:R0:W5:Y:S01]  /*1440*/  LDG.E R26, desc[UR36][R24.64] ;  /* 0x00000024181a7981 */ /* 0x000162000c1e1900 */
[----:B------:R-:W-:Y:S01]  /*1450*/  FFMA R4, R9, R4, R8 ;  /* 0x0000000409047223 */ /* 0x000fe20000000008 */
[----:B------:R-:W-:-:S02]  /*1460*/  IMAD.WIDE.U32 R8, R6, 0x4, R24 ;  /* 0x0000000406087825 */ /* 0x000fc400078e0018 */
[----:B------:R-:W5:Y:S04]  /*1470*/  LDG.E R15, desc[UR36][R10.64+0x68] ;  /* 0x000068240a0f7981 */ /* 0x000f68000c1e1900 */
[----:B------:R-:W5:Y:S01]  /*1480*/  LDG.E R13, desc[UR36][R8.64] ;  /* 0x00000024080d7981 */ /* 0x000f62000c1e1900 */
[----:B------:R-:W-:Y:S01]  /*1490*/  FFMA R4, R18, R19, R4 ;  /* 0x0000001312047223 */ /* 0x000fe20000000004 */
[----:B------:R-:W-:Y:S02]  /*14a0*/  IMAD.WIDE.U32 R18, R6, 0x4, R8 ;  /* 0x0000000406127825 */ /* 0x000fe400078e0008 */
[----:B------:R-:W5:Y:S04]  /*14b0*/  LDG.E R17, desc[UR36][R10.64+0x70] ;  /* 0x000070240a117981 */ /* 0x000f68000c1e1900 */
[----:B------:R-:W5:Y:S01]  /*14c0*/  LDG.E R8, desc[UR36][R10.64+0x6c] ;  /* 0x00006c240a087981 */ /* 0x000f62000c1e1900 */
[----:B--2---:R-:W-:Y:S01]  /*14d0*/  FFMA R20, R20, R5, R4 ;  /* 0x0000000514147223 */ /* 0x004fe20000000004 */
[----:B------:R-:W-:-:S02]  /*14e0*/  IMAD.WIDE.U32 R4, R6, 0x4, R18 ;  /* 0x0000000406047825 */ /* 0x000fc400078e0012 */
[----:B------:R-:W2:Y:S02]  /*14f0*/  LDG.E R18, desc[UR36][R18.64] ;  /* 0x0000002412127981 */ /* 0x000ea4000c1e1900 */
[C---:B0-----:R-:W-:Y:S02]  /*1500*/  IMAD.WIDE.U32 R24, R6.reuse, 0x4, R4 ;  /* 0x0000000406187825 */ /* 0x041fe400078e0004 */
[----:B------:R-:W2:Y:S02]  /*1510*/  LDG.E R5, desc[UR36][R4.64] ;  /* 0x0000002404057981 */ /* 0x000ea4000c1e1900 */
[----:B---3--:R-:W-:Y:S02]  /*1520*/  FFMA R28, R23, R28, R20 ;  /* 0x0000001c171c7223 */ /* 0x008fe40000000014 */
[----:B------:R-:W3:Y:S04]  /*1530*/  LDG.E R20, desc[UR36][R10.64+0x74] ;  /* 0x000074240a147981 */ /* 0x000ee8000c1e1900 */
[----:B------:R0:W3:Y:S04]  /*1540*/  LDG.E R9, desc[UR36][R24.64] ;  /* 0x0000002418097981 */ /* 0x0000e8000c1e1900 */
[----:B------:R-:W3:Y:S04]  /*1550*/  LDG.E R23, desc[UR36][R10.64+0x78] ;  /* 0x000078240a177981 */ /* 0x000ee8000c1e1900 */
[----:B------:R-:W3:Y:S01]  /*1560*/  LDG.E R4, desc[UR36][R10.64+0x7c] ;  /* 0x00007c240a047981 */ /* 0x000ee2000c1e1900 */
[----:B0-----:R-:W-:-:S06]  /*1570*/  IMAD.WIDE.U32 R24, R6, 0x4, R24 ;  /* 0x0000000406187825 */ /* 0x001fcc00078e0018 */
[----:B------:R-:W3:Y:S01]  /*1580*/  LDG.E R25, desc[UR36][R24.64] ;  /* 0x0000002418197981 */ /* 0x000ee2000c1e1900 */
[----:B----4-:R-:W-:-:S04]  /*1590*/  FFMA R12, R29, R12, R28 ;  /* 0x0000000c1d0c7223 */ /* 0x010fc8000000001c */
[----:B-----5:R-:W-:-:S04]  /*15a0*/  FFMA R12, R7, R14, R12 ;  /* 0x0000000e070c7223 */ /* 0x020fc8000000000c */
[----:B------:R-:W-:Y:S01]  /*15b0*/  FFMA R12, R27, R16, R12 ;  /* 0x000000101b0c7223 */ /* 0x000fe2000000000c */
[----:B------:R-:W-:-:S04]  /*15c0*/  IADD3 R0, PT, PT, R0, 0x1, RZ ;  /* 0x0000000100007810 */ /* 0x000fc80007ffe0ff */
[----:B------:R-:W-:Y:S01]  /*15d0*/  ISETP.NE.AND P0, PT, R0, RZ, PT ;  /* 0x000000ff0000720c */ /* 0x000fe20003f05270 */
[----:B------:R-:W-:Y:S01]  /*15e0*/  FFMA R15, R15, R26, R12 ;  /* 0x0000001a0f0f7223 */ /* 0x000fe2000000000c */
[----:B------:R-:W-:Y:S05]  /*15f0*/  WARPSYNC.ALL ;  /* 0x0000000000007948 */ /* 0x000fea0003800000 */
[----:B------:R-:W-:Y:S01]  /*1600*/  FFMA R8, R8, R13, R15 ;  /* 0x0000000d08087223 */ /* 0x000fe2000000000f */
[----:B------:R-:W-:Y:S02]  /*1610*/  IADD3 R21, PT, PT, R21, 0x20, RZ ;  /* 0x0000002015157810 */ /* 0x000fe40007ffe0ff */
[----:B------:R-:W-:Y:S01]  /*1620*/  LEA R22, R6, R22, 0x5 ;  /* 0x0000001606167211 */ /* 0x000fe200078e28ff */
[----:B------:R-:W-:Y:S01]  /*1630*/  BAR.SYNC.DEFER_BLOCKING 0x0 ;  /* 0x0000000000007b1d */ /* 0x000fe20000010000 */
[----:B--2---:R-:W-:-:S04]  /*1640*/  FFMA R17, R17, R18, R8 ;  /* 0x0000001211117223 */ /* 0x004fc80000000008 */
[----:B---3--:R-:W-:-:S04]  /*1650*/  FFMA R20, R20, R5, R17 ;  /* 0x0000000514147223 */ /* 0x008fc80000000011 */
[----:B------:R-:W-:-:S04]  /*1660*/  FFMA R9, R23, R9, R20 ;  /* 0x0000000917097223 */ /* 0x000fc80000000014 */
[----:B------:R-:W-:Y:S01]  /*1670*/  FFMA R5, R4, R25, R9 ;  /* 0x0000001904057223 */ /* 0x000fe20000000009 */
[----:B------:R-:W-:Y:S06]  /*1680*/  @P0 BRA `(.L_x_10) ;  /* 0xfffffff400d80947 */ /* 0x000fec000383ffff */
.L_x_9:
[----:B------:R-:W-:Y:S01]  /*1690*/  STG.E desc[UR36][R2.64], R5 ;  /* 0x0000000502007986 */ /* 0x000fe2000c101924 */
[----:B------:R-:W-:Y:S05]  /*16a0*/  EXIT ;  /* 0x000000000000794d */ /* 0x000fea0003800000 */
.L_x_11:
[----:B------:R-:W-:-:S00]  /*16b0*/  BRA `(.L_x_11) ;  /* 0xfffffffc00fc7947 */ /* 0x000fc0000383ffff */
[----:B------:R-:W-:-:S00]  /*16c0*/  NOP ;  /* 0x0000000000007918 */ /* 0x000fc00000000000 */
        /* <DEDUP_REMOVED lines=11> */
.L_x_17:


//--------------------- .text._Z8tiled_MMPKfS0_Pfiii --------------------------
	.section	.text._Z8tiled_MMPKfS0_Pfiii,"ax",@progbits
	.align	128
        .global         _Z8tiled_MMPKfS0_Pfiii
        .type           _Z8tiled_MMPKfS0_Pfiii,@function
        .size           _Z8tiled_MMPKfS0_Pfiii,(.L_x_18 - _Z8tiled_MMPKfS0_Pfiii)
        .other          _Z8tiled_MMPKfS0_Pfiii,@"STO_CUDA_ENTRY STV_DEFAULT"
_Z8tiled_MMPKfS0_Pfiii:
.text._Z8tiled_MMPKfS0_Pfiii:
[----:B------:R-:W-:Y:S01]  /*0000*/  LDC R1, c[0x0][0x37c] ;  /* 0x0000df00ff017b82 */ /* 0x000fe20000000800 */
[----:B------:R-:W0:Y:S07]  /*0010*/  S2R R5, SR_TID.X ;  /* 0x0000000000057919 */ /* 0x000e2e0000002100 */
[----:B------:R-:W1:Y:S01]  /*0020*/  LDC R16, c[0x0][0x364] ;  /* 0x0000d900ff107b82 */ /* 0x000e620000000800 */
[----:B------:R-:W2:Y:S01]  /*0030*/  LDCU UR6, c[0x0][0x39c] ;  /* 0x00007380ff0677ac */ /* 0x000ea20008000800 */
[----:B------:R-:W1:Y:S06]  /*0040*/  S2R R3, SR_TID.Y ;  /* 0x0000000000037919 */ /* 0x000e6c0000002200 */
[----:B------:R-:W0:Y:S08]  /*0050*/  S2UR UR5, SR_CTAID.X ;  /* 0x00000000000579c3 */ /* 0x000e300000002500 */
[----:B------:R-:W0:Y:S08]  /*0060*/  LDC R0, c[0x0][0x360] ;  /* 0x0000d800ff007b82 */ /* 0x000e300000000800 */
[----:B------:R-:W1:Y:S08]  /*0070*/  S2UR UR4, SR_CTAID.Y ;  /* 0x00000000000479c3 */ /* 0x000e700000002600 */
[----:B------:R-:W3:Y:S01]  /*0080*/  LDC R17, c[0x0][0x3a0] ;  /* 0x0000e800ff117b82 */ /* 0x000ee20000000800 */
[----:B0-----:R-:W-:-:S02]  /*0090*/  IMAD R0, R0, UR5, R5 ;  /* 0x0000000500007c24 */ /* 0x001fc4000f8e0205 */
[----:B-1----:R-:W-:-:S03]  /*00a0*/  IMAD R16, R16, UR4, R3 ;  /* 0x0000000410107c24 */ /* 0x002fc6000f8e0203 */
[----:B---3--:R-:W-:-:S04]  /*00b0*/  ISETP.GE.AND P0, PT, R0, R17, PT ;  /* 0x000000110000720c */ /* 0x008fc80003f06270 */
[----:B--2---:R-:W-:-:S13]  /*00c0*/  ISETP.GE.OR P0, PT, R16, UR6, P0 ;  /* 0x0000000610007c0c */ /* 0x004fda0008706670 */
[----:B------:R-:W-:Y:S05]  /*00d0*/  @P0 EXIT ;  /* 0x000000000000094d */ /* 0x000fea0003800000 */
[----:B------:R-:W0:Y:S01]  /*00e0*/  LDC R19, c[0x0][0x398] ;  /* 0x0000e600ff137b82 */ /* 0x000e220000000800 */
[----:B------:R-:W1:Y:S01]  /*00f0*/  LDCU.64 UR4, c[0x0][0x358] ;  /* 0x00006b00ff0477ac */ /* 0x000e620008000a00 */
[----:B------:R-:W-:Y:S01]  /*0100*/  HFMA2 R24, -RZ, RZ, 0, 0 ;  /* 0x00000000ff187431 */ /* 0x000fe200000001ff */
[----:B0-----:R-:W-:-:S13]  /*0110*/  ISETP.GE.AND P0, PT, R19, 0x1, PT ;  /* 0x000000011300780c */ /* 0x001fda0003f06270 */
[----:B-1----:R-:W-:Y:S05]  /*0120*/  @!P0 BRA `(.L_x_12) ;  /* 0x0000000400e08947 */ /* 0x002fea0003800000 */
[C---:B------:R-:W-:Y:S01]  /*0130*/  ISETP.GE.U32.AND P1, PT, R19.reuse, 0x8, PT ;  /* 0x000000081300780c */ /* 0x040fe20003f26070 */
[----:B------:R-:W-:Y:S01]  /*0140*/  IMAD R20, R16, R19, RZ ;  /* 0x0000001310147224 */ /* 0x000fe200078e02ff */
[----:B------:R-:W-:Y:S02]  /*0150*/  LOP3.LUT R27, R19, 0x7, RZ, 0xc0, !PT ;  /* 0x00000007131b7812 */ /* 0x000fe400078ec0ff */
[----:B------:R-:W-:Y:S02]  /*0160*/  MOV R24, RZ ;  /* 0x000000ff00187202 */ /* 0x000fe40000000f00 */
[----:B------:R-:W-:Y:S02]  /*0170*/  ISETP.NE.AND P0, PT, R27, RZ, PT ;  /* 0x000000ff1b00720c */ /* 0x000fe40003f05270 */
[----:B------:R-:W-:-:S05]  /*0180*/  MOV R21, RZ ;  /* 0x000000ff00157202 */ /* 0x000fca0000000f00 */
[----:B------:R-:W-:Y:S06]  /*0190*/  @!P1 BRA `(.L_x_13) ;  /* 0x0000000000c49947 */ /* 0x000fec0003800000 */
[----:B------:R-:W0:Y:S01]  /*01a0*/  LDC.64 R2, c[0x0][0x380] ;  /* 0x0000e000ff027b82 */ /* 0x000e220000000a00 */
[----:B------:R-:W-:Y:S02]  /*01b0*/  LOP3.LUT R21, R19, 0x7ffffff8, RZ, 0xc0, !PT ;  /* 0x7ffffff813157812 */ /* 0x000fe400078ec0ff */
[----:B------:R-:W-:Y:S02]  /*01c0*/  MOV R24, RZ ;  /* 0x000000ff00187202 */ /* 0x000fe40000000f00 */
[----:B------:R-:W-:Y:S02]  /*01d0*/  MOV R18, R0 ;  /* 0x0000000000127202 */ /* 0x000fe40000000f00 */
[----:B------:R-:W-:Y:S01]  /*01e0*/  IADD3 R22, PT, PT, -R21, RZ, RZ ;  /* 0x000000ff15167210 */ /* 0x000fe20007ffe1ff */
[----:B0-----:R-:W-:-:S03]  /*01f0*/  IMAD.WIDE.U32 R2, R20, 0x4, R2 ;  /* 0x0000000414027825 */ /* 0x001fc600078e0002 */
[----:B------:R-:W-:-:S04]  /*0200*/  IADD3 R4, P1, PT, R2, 0x10, RZ ;  /* 0x0000001002047810 */ /* 0x000fc80007f3e0ff */
[----:B------:R-:W-:-:S09]  /*0210*/  IADD3.X R5, PT, PT, RZ, R3, RZ, P1, !PT ;  /* 0x00000003ff057210 */ /* 0x000fd20000ffe4ff */
.L_x_14:
[----:B------:R-:W0:Y:S01]  /*0220*/  LDC.64 R14, c[0x0][0x388] ;  /* 0x0000e200ff0e7b82 */ /* 0x000e220000000a00 */
[----:B------:R-:W-:Y:S02]  /*0230*/  MOV R2, R4 ;  /* 0x0000000400027202 */ /* 0x000fe40000000f00 */
[----:B------:R-:W-:-:S05]  /*0240*/  MOV R3, R5 ;  /* 0x0000000500037202 */ /* 0x000fca0000000f00 */
[----:B------:R-:W2:Y:S04]  /*0250*/  LDG.E R25, desc[UR4][R2.64+-0x10] ;  /* 0xfffff00402197981 */ /* 0x000ea8000c1e1900 */
[----:B------:R-:W3:Y:S04]  /*0260*/  LDG.E R23, desc[UR4][R2.64+-0xc] ;  /* 0xfffff40402177981 */ /* 0x000ee8000c1e1900 */
[----:B------:R-:W4:Y:S04]  /*0270*/  LDG.E R29, desc[UR4][R2.64+-0x8] ;  /* 0xfffff804021d7981 */ /* 0x000f28000c1e1900 */
[----:B------:R-:W5:Y:S01]  /*0280*/  LDG.E R28, desc[UR4][R2.64+-0x4] ;  /* 0xfffffc04021c7981 */ /* 0x000f62000c1e1900 */
[----:B0-----:R-:W-:-:S05]  /*0290*/  IMAD.WIDE R14, R18, 0x4, R14 ;  /* 0x00000004120e7825 */ /* 0x001fca00078e020e */
[----:B------:R0:W2:Y:S01]  /*02a0*/  LDG.E R26, desc[UR4][R14.64] ;  /* 0x000000040e1a7981 */ /* 0x0000a2000c1e1900 */
[----:B------:R-:W-:-:S04]  /*02b0*/  IMAD.WIDE R12, R17, 0x4, R14 ;  /* 0x00000004110c7825 */ /* 0x000fc800078e020e */
[C---:B------:R-:W-:Y:S02]  /*02c0*/  IMAD.WIDE R4, R17.reuse, 0x4, R12 ;  /* 0x0000000411047825 */ /* 0x040fe400078e020c */
[----:B------:R-:W3:Y:S02]  /*02d0*/  LDG.E R12, desc[UR4][R12.64] ;  /* 0x000000040c0c7981 */ /* 0x000ee4000c1e1900 */
[C---:B------:R-:W-:Y:S02]  /*02e0*/  IMAD.WIDE R8, R17.reuse, 0x4, R4 ;  /* 0x0000000411087825 */ /* 0x040fe400078e0204 */
[----:B------:R-:W4:Y:S02]  /*02f0*/  LDG.E R4, desc[UR4][R4.64] ;  /* 0x0000000404047981 */ /* 0x000f24000c1e1900 */
[C---:B------:R-:W-:Y:S02]  /*0300*/  IMAD.WIDE R6, R17.reuse, 0x4, R8 ;  /* 0x0000000411067825 */ /* 0x040fe400078e0208 */
[----:B------:R-:W5:Y:S02]  /*0310*/  LDG.E R8, desc[UR4][R8.64] ;  /* 0x0000000408087981 */ /* 0x000f64000c1e1900 */
[----:B------:R-:W-:-:S02]  /*0320*/  IMAD.WIDE R10, R17, 0x4, R6 ;  /* 0x00000004110a7825 */ /* 0x000fc400078e0206 */
[----:B------:R-:W5:Y:S04]  /*0330*/  LDG.E R5, desc[UR4][R2.64] ;  /* 0x0000000402057981 */ /* 0x000f68000c1e1900 */
[----:B------:R-:W5:Y:S01]  /*0340*/  LDG.E R6, desc[UR4][R6.64] ;  /* 0x0000000406067981 */ /* 0x000f62000c1e1900 */
[----:B0-----:R-:W-:-:S03]  /*0350*/  IMAD.WIDE R14, R17, 0x4, R10 ;  /* 0x00000004110e7825 */ /* 0x001fc600078e020a */
[----:B------:R-:W5:Y:S04]  /*0360*/  LDG.E R10, desc[UR4][R10.64] ;  /* 0x000000040a0a7981 */ /* 0x000f68000c1e1900 */
[----:B------:R-:W5:Y:S04]  /*0370*/  LDG.E R13, desc[UR4][R14.64] ;  /* 0x000000040e0d7981 */ /* 0x000f68000c1e1900 */
[----:B------:R-:W5:Y:S04]  /*0380*/  LDG.E R7, desc[UR4][R2.64+0x4] ;  /* 0x0000040402077981 */ /* 0x000f68000c1e1900 */
[----:B------:R-:W5:Y:S01]  /*0390*/  LDG.E R9, desc[UR4][R2.64+0xc] ;  /* 0x00000c0402097981 */ /* 0x000f62000c1e1900 */
[----:B--2---:R-:W-:Y:S01]  /*03a0*/  FFMA R26, R25, R26, R24 ;  /* 0x0000001a191a7223 */ /* 0x004fe20000000018 */
[----:B------:R-:W-:-:S02]  /*03b0*/  IMAD.WIDE R24, R17, 0x4, R14 ;  /* 0x0000000411187825 */ /* 0x000fc400078e020e */
[----:B------:R-:W2:Y:S04]  /*03c0*/  LDG.E R14, desc[UR4][R2.64+0x8] ;  /* 0x00000804020e7981 */ /* 0x000ea8000c1e1900 */
[----:B------:R-:W2:Y:S01]  /*03d0*/  LDG.E R24, desc[UR4][R24.64] ;  /* 0x0000000418187981 */ /* 0x000ea2000c1e1900 */
[----:B---3--:R-:W-:Y:S01]  /*03e0*/  FFMA R12, R23, R12, R26 ;  /* 0x0000000c170c7223 */ /* 0x008fe2000000001a */
[----:B------:R-:W-:-:S03]  /*03f0*/  IADD3 R22, PT, PT, R22, 0x8, RZ ;  /* 0x0000000816167810 */ /* 0x000fc60007ffe0ff */
[----:B----4-:R-:W-:Y:S01]  /*0400*/  FFMA R29, R29, R4, R12 ;  /* 0x000000041d1d7223 */ /* 0x010fe2000000000c */
[----:B------:R-:W-:-:S03]  /*0410*/  ISETP.NE.AND P1, PT, R22, RZ, PT ;  /* 0x000000ff1600720c */ /* 0x000fc60003f25270 */
[----:B-----5:R-:W-:Y:S01]  /*0420*/  FFMA R8, R28, R8, R29 ;  /* 0x000000081c087223 */ /* 0x020fe2000000001d */
[----:B------:R-:W-:-:S03]  /*0430*/  IADD3 R4, P2, PT, R2, 0x20, RZ ;  /* 0x0000002002047810 */ /* 0x000fc60007f5e0ff */
[----:B------:R-:W-:Y:S01]  /*0440*/  FFMA R6, R5, R6, R8 ;  /* 0x0000000605067223 */ /* 0x000fe20000000008 */
[----:B------:R-:W-:Y:S02]  /*0450*/  IADD3.X R5, PT, PT, RZ, R3, RZ, P2, !PT ;  /* 0x00000003ff057210 */ /* 0x000fe400017fe4ff */
[----:B------:R-:W-:Y:S01]  /*0460*/  LEA R18, R17, R18, 0x3 ;  /* 0x0000001211127211 */ /* 0x000fe200078e18ff */
[----:B------:R-:W-:-:S04]  /*0470*/  FFMA R7, R7, R10, R6 ;  /* 0x0000000a07077223 */ /* 0x000fc80000000006 */
[----:B--2---:R-:W-:-:S04]  /*0480*/  FFMA R14, R14, R13, R7 ;  /* 0x0000000d0e0e7223 */ /* 0x004fc80000000007 */
[----:B------:R-:W-:Y:S01]  /*0490*/  FFMA R24, R9, R24, R14 ;  /* 0x0000001809187223 */ /* 0x000fe2000000000e */
[----:B------:R-:W-:Y:S06]  /*04a0*/  @P1 BRA `(.L_x_14) ;  /* 0xfffffffc005c1947 */ /* 0x000fec000383ffff */
.L_x_13:
[----:B------:R-:W-:Y:S05]  /*04b0*/  @!P0 BRA `(.L_x_12) ;  /* 0x0000000000fc8947 */ /* 0x000fea0003800000 */
[----:B------:R-:W-:Y:S02]  /*04c0*/  ISETP.GE.U32.AND P1, PT, R27, 0x4, PT ;  /* 0x000000041b00780c */ /* 0x000fe40003f26070 */
[----:B------:R-:W-:-:S04]  /*04d0*/  LOP3.LUT R14, R19, 0x3, RZ, 0xc0, !PT ;  /* 0x00000003130e7812 */ /* 0x000fc800078ec0ff */
[----:B------:R-:W-:-:S07]  /*04e0*/  ISETP.NE.AND P0, PT, R14, RZ, PT ;  /* 0x000000ff0e00720c */ /* 0x000fce0003f05270 */
[----:B------:R-:W-:Y:S06]  /*04f0*/  @!P1 BRA `(.L_x_15) ;  /* 0x00000000006c9947 */ /* 0x000fec0003800000 */
[----:B------:R-:W0:Y:S01]  /*0500*/  LDC.64 R4, c[0x0][0x388] ;  /* 0x0000e200ff047b82 */ /* 0x000e220000000a00 */
[----:B------:R-:W1:Y:S01]  /*0510*/  LDCU.64 UR6, c[0x0][0x380] ;  /* 0x00007000ff0677ac */ /* 0x000e620008000a00 */
[----:B------:R-:W-:Y:S01]  /*0520*/  IMAD R7, R21, R17, R0 ;  /* 0x0000001115077224 */ /* 0x000fe200078e0200 */
[CC--:B------:R-:W-:Y:S02]  /*0530*/  IADD3 R3, PT, PT, R20.reuse, R21.reuse, RZ ;  /* 0x0000001514037210 */ /* 0x0c0fe40007ffe0ff */
[----:B------:R-:W-:-:S03]  /*0540*/  IADD3 R8, P1, PT, R20, R21, RZ ;  /* 0x0000001514087210 */ /* 0x000fc60007f3e0ff */
[----:B------:R-:W2:Y:S01]  /*0550*/  LDC.64 R12, c[0x0][0x380] ;  /* 0x0000e000ff0c7b82 */ /* 0x000ea20000000a00 */
[----:B0-----:R-:W-:-:S04]  /*0560*/  IMAD.WIDE R4, R7, 0x4, R4 ;  /* 0x0000000407047825 */ /* 0x001fc800078e0204 */
[----:B------:R-:W-:Y:S02]  /*0570*/  IMAD.WIDE R6, R17, 0x4, R4 ;  /* 0x0000000411067825 */ /* 0x000fe400078e0204 */
[----:B------:R-:W3:Y:S02]  /*0580*/  LDG.E R4, desc[UR4][R4.64] ;  /* 0x0000000404047981 */ /* 0x000ee4000c1e1900 */
[----:B--2---:R-:W-:Y:S01]  /*0590*/  IMAD.WIDE.U32 R12, R3, 0x4, R12 ;  /* 0x00000004030c7825 */ /* 0x004fe200078e000c */
[----:B------:R-:W-:Y:S02]  /*05a0*/  IADD3.X R3, PT, PT, RZ, RZ, RZ, P1, !PT ;  /* 0x000000ffff037210 */ /* 0x000fe40000ffe4ff */
[----:B-1----:R-:W-:-:S03]  /*05b0*/  LEA R2, P1, R8, UR6, 0x2 ;  /* 0x0000000608027c11 */ /* 0x002fc6000f8210ff */
[----:B------:R-:W3:Y:S01]  /*05c0*/  LDG.E R13, desc[UR4][R12.64] ;  /* 0x000000040c0d7981 */ /* 0x000ee2000c1e1900 */
[----:B------:R-:W-:Y:S01]  /*05d0*/  LEA.HI.X R3, R8, UR7, R3, 0x2, P1 ;  /* 0x0000000708037c11 */ /* 0x000fe200088f1403 */
[C---:B------:R-:W-:Y:S02]  /*05e0*/  IMAD.WIDE R8, R17.reuse, 0x4, R6 ;  /* 0x0000000411087825 */ /* 0x040fe400078e0206 */
[----:B------:R-:W2:Y:S04]  /*05f0*/  LDG.E R6, desc[UR4][R6.64] ;  /* 0x0000000406067981 */ /* 0x000ea8000c1e1900 */
[----:B------:R-:W2:Y:S01]  /*0600*/  LDG.E R15, desc[UR4][R2.64+0x4] ;  /* 0x00000404020f7981 */ /* 0x000ea2000c1e1900 */
[----:B------:R-:W-:-:S03]  /*0610*/  IMAD.WIDE R10, R17, 0x4, R8 ;  /* 0x00000004110a7825 */ /* 0x000fc600078e0208 */
[----:B------:R-:W4:Y:S04]  /*0620*/  LDG.E R22, desc[UR4][R8.64] ;  /* 0x0000000408167981 */ /* 0x000f28000c1e1900 */
[----:B------:R-:W4:Y:S04]  /*0630*/  LDG.E R18, desc[UR4][R2.64+0x8] ;  /* 0x0000080402127981 */ /* 0x000f28000c1e1900 */
[----:B------:R-:W5:Y:S04]  /*0640*/  LDG.E R26, desc[UR4][R2.64+0xc] ;  /* 0x00000c04021a7981 */ /* 0x000f68000c1e1900 */
[----:B------:R-:W5:Y:S01]  /*0650*/  LDG.E R10, desc[UR4][R10.64] ;  /* 0x000000040a0a7981 */ /* 0x000f62000c1e1900 */
[----:B------:R-:W-:Y:S01]  /*0660*/  IADD3 R21, PT, PT, R21, 0x4, RZ ;  /* 0x0000000415157810 */ /* 0x000fe20007ffe0ff */
[----:B---3--:R-:W-:-:S04]  /*0670*/  FFMA R24, R13, R4, R24 ;  /* 0x000000040d187223 */ /* 0x008fc80000000018 */
[----:B--2---:R-:W-:-:S04]  /*0680*/  FFMA R15, R15, R6, R24 ;  /* 0x000000060f0f7223 */ /* 0x004fc80000000018 */
[----:B----4-:R-:W-:-:S04]  /*0690*/  FFMA R15, R18, R22, R15 ;  /* 0x00000016120f7223 */ /* 0x010fc8000000000f */
[----:B-----5:R-:W-:-:S07]  /*06a0*/  FFMA R24, R26, R10, R15 ;  /* 0x0000000a1a187223 */ /* 0x020fce000000000f */
.L_x_15:
[----:B------:R-:W-:Y:S05]  /*06b0*/  @!P0 BRA `(.L_x_12) ;  /* 0x00000000007c8947 */ /* 0x000fea0003800000 */
[----:B------:R-:W-:Y:S01]  /*06c0*/  ISETP.NE.AND P1, PT, R14, 0x1, PT ;  /* 0x000000010e00780c */ /* 0x000fe20003f25270 */
[----:B------:R-:W0:Y:S01]  /*06d0*/  LDC.64 R10, c[0x0][0x380] ;  /* 0x0000e000ff0a7b82 */ /* 0x000e220000000a00 */
[----:B------:R-:W-:-:S04]  /*06e0*/  LOP3.LUT R19, R19, 0x1, RZ, 0xc0, !PT ;  /* 0x0000000113137812 */ /* 0x000fc800078ec0ff */
[----:B------:R-:W-:-:S03]  /*06f0*/  ISETP.NE.U32.AND P0, PT, R19, 0x1, PT ;  /* 0x000000011300780c */ /* 0x000fc60003f05070 */
[----:B------:R-:W1:Y:S04]  /*0700*/  LDC.64 R8, c[0x0][0x388] ;  /* 0x0000e200ff087b82 */ /* 0x000e680000000a00 */
[CC--:B------:R-:W-:Y:S02]  /*0710*/  @P1 IADD3 R13, PT, PT, R20.reuse, R21.reuse, RZ ;  /* 0x00000015140d1210 */ /* 0x0c0fe40007ffe0ff */
[----:B------:R-:W-:Y:S02]  /*0720*/  @P1 IADD3 R12, P2, PT, R20, R21, RZ ;  /* 0x00000015140c1210 */ /* 0x000fe40007f5e0ff */
[----:B------:R-:W2:Y:S02]  /*0730*/  @P1 LDC.64 R2, c[0x0][0x380] ;  /* 0x0000e000ff021b82 */ /* 0x000ea40000000a00 */
[----:B------:R-:W-:-:S06]  /*0740*/  @P1 IADD3.X R14, PT, PT, RZ, RZ, RZ, P2, !PT ;  /* 0x000000ffff0e1210 */ /* 0x000fcc00017fe4ff */
[----:B------:R-:W3:Y:S01]  /*0750*/  LDC.64 R4, c[0x0][0x380] ;  /* 0x0000e000ff047b82 */ /* 0x000ee20000000a00 */
[----:B0-----:R-:W-:-:S04]  /*0760*/  @P1 IMAD.WIDE.U32 R10, R13, 0x4, R10 ;  /* 0x000000040d0a1825 */ /* 0x001fc800078e000a */
[C---:B------:R-:W-:Y:S01]  /*0770*/  @P1 IMAD R13, R21.reuse, R17, R0 ;  /* 0x00000011150d1224 */ /* 0x040fe200078e0200 */
[----:B------:R-:W-:Y:S01]  /*0780*/  @P1 IADD3 R21, PT, PT, R21, 0x2, RZ ;  /* 0x0000000215151810 */ /* 0x000fe20007ffe0ff */
[----:B------:R-:W4:Y:S01]  /*0790*/  @P1 LDG.E R11, desc[UR4][R10.64] ;  /* 0x000000040a0b1981 */ /* 0x000f22000c1e1900 */
[----:B------:R-:W0:Y:S01]  /*07a0*/  LDC.64 R6, c[0x0][0x388] ;  /* 0x0000e200ff067b82 */ /* 0x000e220000000a00 */
[----:B-1----:R-:W-:Y:S01]  /*07b0*/  @P1 IMAD.WIDE R8, R13, 0x4, R8 ;  /* 0x000000040d081825 */ /* 0x002fe200078e0208 */
[----:B------:R-:W-:Y:S02]  /*07c0*/  @!P0 IADD3 R15, PT, PT, R20, R21, RZ ;  /* 0x00000015140f8210 */ /* 0x000fe40007ffe0ff */
[----:B--2---:R-:W-:Y:S01]  /*07d0*/  @P1 LEA R2, P2, R12, R2, 0x2 ;  /* 0x000000020c021211 */ /* 0x004fe200078410ff */
[----:B------:R-:W-:-:S03]  /*07e0*/  @!P0 IMAD R21, R21, R17, R0 ;  /* 0x0000001115158224 */ /* 0x000fc600078e0200 */
[----:B------:R-:W-:Y:S01]  /*07f0*/  @P1 LEA.HI.X R3, R12, R3, R14, 0x2, P2 ;  /* 0x000000030c031211 */ /* 0x000fe200010f140e */
[----:B------:R-:W-:Y:S01]  /*0800*/  @P1 IMAD.WIDE R12, R17, 0x4, R8 ;  /* 0x00000004110c1825 */ /* 0x000fe200078e0208 */
[----:B------:R-:W4:Y:S03]  /*0810*/  @P1 LDG.E R14, desc[UR4][R8.64] ;  /* 0x00000004080e1981 */ /* 0x000f26000c1e1900 */
[----:B---3--:R-:W-:Y:S01]  /*0820*/  @!P0 IMAD.WIDE.U32 R4, R15, 0x4, R4 ;  /* 0x000000040f048825 */ /* 0x008fe200078e0004 */
[----:B------:R-:W2:Y:S04]  /*0830*/  @P1 LDG.E R2, desc[UR4][R2.64+0x4] ;  /* 0x0000040402021981 */ /* 0x000ea8000c1e1900 */
[----:B------:R-:W2:Y:S01]  /*0840*/  @P1 LDG.E R12, desc[UR4][R12.64] ;  /* 0x000000040c0c1981 */ /* 0x000ea2000c1e1900 */
[----:B0-----:R-:W-:-:S03]  /*0850*/  @!P0 IMAD.WIDE R6, R21, 0x4, R6 ;  /* 0x0000000415068825 */ /* 0x001fc600078e0206 */
[----:B------:R-:W3:Y:S04]  /*0860*/  @!P0 LDG.E R5, desc[UR4][R4.64] ;  /* 0x0000000404058981 */ /* 0x000ee8000c1e1900 */
[----:B------:R-:W3:Y:S01]  /*0870*/  @!P0 LDG.E R6, desc[UR4][R6.64] ;  /* 0x0000000406068981 */ /* 0x000ee2000c1e1900 */
[----:B----4-:R-:W-:-:S04]  /*0880*/  @P1 FFMA R11, R11, R14, R24 ;  /* 0x0000000e0b0b1223 */ /* 0x010fc80000000018 */
[----:B--2---:R-:W-:-:S04]  /*0890*/  @P1 FFMA R24, R2, R12, R11 ;  /* 0x0000000c02181223 */ /* 0x004fc8000000000b */
[----:B---3--:R-:W-:-:S07]  /*08a0*/  @!P0 FFMA R24, R5, R6, R24 ;  /* 0x0000000605188223 */ /* 0x008fce0000000018 */
.L_x_12:
[----:B------:R-:W0:Y:S01]  /*08b0*/  LDC.64 R2, c[0x0][0x390] ;  /* 0x0000e400ff027b82 */ /* 0x000e220000000a00 */
[----:B------:R-:W-:-:S04]  /*08c0*/  IMAD R17, R16, R17, R0 ;  /* 0x0000001110117224 */ /* 0x000fc800078e0200 */
[----:B0-----:R-:W-:-:S05]  /*08d0*/  IMAD.WIDE R2, R17, 0x4, R2 ;  /* 0x0000000411027825 */ /* 0x001fca00078e0202 */
[----:B------:R-:W-:Y:S01]  /*08e0*/  STG.E desc[UR4][R2.64], R24 ;  /* 0x0000001802007986 */ /* 0x000fe2000c101904 */
[----:B------:R-:W-:Y:S05]  /*08f0*/  EXIT ;  /* 0x000000000000794d */ /* 0x000fea0003800000 */
.L_x_16:
        /* <DEDUP_REMOVED lines=16> */
.L_x_18:


//--------------------- .nv.global.init           --------------------------
	.section	.nv.global.init,"aw",@progbits
.nv.global.init:
	.type		$str$1,@object
	.size		$str$1,($str - $str$1)
$str$1:
        /*0000*/ 	.byte	0x2f, 0x74, 0x6d, 0x70, 0x2f, 0x73, 0x61, 0x73, 0x73, 0x5f, 0x63, 0x75, 0x5f, 0x65, 0x6f, 0x33
        /*0010*/ 	.byte	0x73, 0x30, 0x72, 0x75, 0x65, 0x2f, 0x6b, 0x2e, 0x63, 0x75, 0x00
	.type		$str,@object
	.size		$str,(__unnamed_1 - $str)
$str:
        /*001b*/ 	.byte	0x62, 0x6c, 0x6f, 0x63, 0x6b, 0x44, 0x69, 0x6d, 0x2e, 0x78, 0x20, 0x3d, 0x3d, 0x20, 0x54, 0x49
        /*002b*/ 	.byte	0x4c, 0x45, 0x5f, 0x57, 0x49, 0x44, 0x54, 0x48, 0x20, 0x26, 0x26, 0x20, 0x62, 0x6c, 0x6f, 0x63
        /*003b*/ 	.byte	0x6b, 0x44, 0x69, 0x6d, 0x2e, 0x79, 0x20, 0x3d, 0x3d, 0x20, 0x54, 0x49, 0x4c, 0x45, 0x5f, 0x57
        /*004b*/ 	.byte	0x49, 0x44, 0x54, 0x48, 0x00
	.type		__unnamed_1,@object
	.size		__unnamed_1,(.L_0 - __unnamed_1)
__unnamed_1:
        /*0050*/ 	.byte	0x76, 0x6f, 0x69, 0x64, 0x20, 0x6d, 0x61, 0x74, 0x4d, 0x75, 0x6c, 0x5f, 0x73, 0x68, 0x61, 0x72
        /*0060*/ 	.byte	0x65, 0x64, 0x28, 0x66, 0x6c, 0x6f, 0x61, 0x74, 0x20, 0x2a, 0x2c, 0x20, 0x66, 0x6c, 0x6f, 0x61
        /*0070*/ 	.byte	0x74, 0x20, 0x2a, 0x2c, 0x20, 0x66, 0x6c, 0x6f, 0x61, 0x74, 0x20, 0x2a, 0x2c, 0x20, 0x69, 0x6e
        /*0080*/ 	.byte	0x74, 0x2c, 0x20, 0x69, 0x6e, 0x74, 0x2c, 0x20, 0x69, 0x6e, 0x74, 0x29, 0x00
.L_0:


//--------------------- .nv.shared._Z13matMul_sharedPfS_S_iii --------------------------
	.section	.nv.shared._Z13matMul_sharedPfS_S_iii,"aw",@nobits
	.sectionflags	@""
	.align	4
.nv.shared._Z13matMul_sharedPfS_S_iii:
	.zero		9216


//--------------------- .nv.shared.reserved.0     --------------------------
	.section	.nv.shared.reserved.0,"aw",@nobits
	.weak		__nv_reservedSMEM_offset_0_alias
	.size		__nv_reservedSMEM_offset_0_alias, 0, 64
	.other		__nv_reservedSMEM_offset_0_alias,@"STO_CUDA_RESERVED_SHARED STV_DEFAULT"
__nv_reservedSMEM_offset_0_alias:
	.zero		0
	.zero		64


//--------------------- .nv.constant0._Z13matMul_sharedPfS_S_iii --------------------------
	.section	.nv.constant0._Z13matMul_sharedPfS_S_iii,"a",@progbits
	.sectionflags	@""
	.align	4
.nv.constant0._Z13matMul_sharedPfS_S_iii:
	.zero		932


//--------------------- .nv.constant0._Z8tiled_MMPKfS0_Pfiii --------------------------
	.section	.nv.constant0._Z8tiled_MMPKfS0_Pfiii,"a",@progbits
	.sectionflags	@""
	.align	4
.nv.constant0._Z8tiled_MMPKfS0_Pfiii:
	.zero		932


//--------------------- SYMBOLS --------------------------

	.type		.nv.reservedSmem.offset0,@object
	.size		.nv.reservedSmem.offset0,0x4
	.type		.nv.reservedSmem.cap,@object
	.size		.nv.reservedSmem.cap,0x4
	.type		__assertfail,@function
